//
// Generated by NVIDIA NVVM Compiler
//
// Compiler Build ID: CL-36424714
// Cuda compilation tools, release 13.0, V13.0.88
// Based on NVVM 20.0.0
//

.version 9.0
.target sm_100
.address_size 64

	// .globl	_Z4cul1PfS_S_S_S_S_iif

.visible .entry _Z4cul1PfS_S_S_S_S_iif(
	.param .u64 .ptr .align 1 _Z4cul1PfS_S_S_S_S_iif_param_0,
	.param .u64 .ptr .align 1 _Z4cul1PfS_S_S_S_S_iif_param_1,
	.param .u64 .ptr .align 1 _Z4cul1PfS_S_S_S_S_iif_param_2,
	.param .u64 .ptr .align 1 _Z4cul1PfS_S_S_S_S_iif_param_3,
	.param .u64 .ptr .align 1 _Z4cul1PfS_S_S_S_S_iif_param_4,
	.param .u64 .ptr .align 1 _Z4cul1PfS_S_S_S_S_iif_param_5,
	.param .u32 _Z4cul1PfS_S_S_S_S_iif_param_6,
	.param .u32 _Z4cul1PfS_S_S_S_S_iif_param_7,
	.param .f32 _Z4cul1PfS_S_S_S_S_iif_param_8
)
{
	.reg .pred 	%p<8>;
	.reg .b32 	%r<26>;
	.reg .b32 	%f<22>;
	.reg .b64 	%rd<39>;

	ld.param.u64 	%rd7, [_Z4cul1PfS_S_S_S_S_iif_param_0];
	ld.param.u64 	%rd5, [_Z4cul1PfS_S_S_S_S_iif_param_2];
	ld.param.u64 	%rd6, [_Z4cul1PfS_S_S_S_S_iif_param_3];
	ld.param.u64 	%rd8, [_Z4cul1PfS_S_S_S_S_iif_param_4];
	ld.param.u64 	%rd9, [_Z4cul1PfS_S_S_S_S_iif_param_5];
	ld.param.u32 	%r4, [_Z4cul1PfS_S_S_S_S_iif_param_6];
	ld.param.u32 	%r5, [_Z4cul1PfS_S_S_S_S_iif_param_7];
	ld.param.f32 	%f1, [_Z4cul1PfS_S_S_S_S_iif_param_8];
	cvta.to.global.u64 	%rd1, %rd9;
	cvta.to.global.u64 	%rd2, %rd8;
	cvta.to.global.u64 	%rd3, %rd7;
	mov.u32 	%r1, %tid.x;
	mov.u32 	%r6, %ctaid.x;
	setp.eq.s32 	%p1, %r1, 0;
	mov.u32 	%r7, %nctaid.x;
	add.s32 	%r8, %r7, -1;
	setp.ge.u32 	%p2, %r6, %r8;
	or.pred  	%p3, %p1, %p2;
	@%p3 bra 	$L__BB0_2;
	ld.param.u64 	%rd38, [_Z4cul1PfS_S_S_S_S_iif_param_1];
	cvta.to.global.u64 	%rd10, %rd6;
	cvta.to.global.u64 	%rd11, %rd38;
	cvta.to.global.u64 	%rd12, %rd5;
	mul.lo.s32 	%r9, %r5, %r6;
	mul.lo.s32 	%r10, %r4, %r1;
	add.s32 	%r11, %r9, %r10;
	mul.wide.s32 	%rd13, %r11, 4;
	add.s64 	%rd14, %rd3, %rd13;
	ld.global.f32 	%f2, [%rd14];
	sub.s32 	%r12, %r10, %r4;
	add.s32 	%r13, %r9, %r12;
	mul.wide.s32 	%rd15, %r13, 4;
	add.s64 	%rd16, %rd3, %rd15;
	ld.global.f32 	%f3, [%rd16];
	sub.f32 	%f4, %f2, %f3;
	add.s64 	%rd17, %rd10, %rd13;
	ld.global.f32 	%f5, [%rd17];
	div.rn.f32 	%f6, %f4, %f5;
	div.rn.f32 	%f7, %f6, %f1;
	add.s64 	%rd18, %rd11, %rd13;
	ld.global.f32 	%f8, [%rd18];
	sub.f32 	%f9, %f8, %f7;
	st.global.f32 	[%rd18], %f9;
	mul.wide.s32 	%rd19, %r5, 4;
	add.s64 	%rd20, %rd14, %rd19;
	ld.global.f32 	%f10, [%rd20];
	ld.global.f32 	%f11, [%rd14];
	sub.f32 	%f12, %f10, %f11;
	ld.global.f32 	%f13, [%rd17];
	div.rn.f32 	%f14, %f12, %f13;
	div.rn.f32 	%f15, %f14, %f1;
	add.s64 	%rd21, %rd12, %rd13;
	ld.global.f32 	%f16, [%rd21];
	sub.f32 	%f17, %f16, %f15;
	st.global.f32 	[%rd21], %f17;
$L__BB0_2:
	setp.ne.s32 	%p4, %r6, 1;
	@%p4 bra 	$L__BB0_4;
	mad.lo.s32 	%r14, %r4, %r1, %r5;
	mul.wide.s32 	%rd22, %r14, 4;
	add.s64 	%rd23, %rd3, %rd22;
	ld.global.f32 	%f18, [%rd23];
	mul.wide.u32 	%rd24, %r1, 4;
	add.s64 	%rd25, %rd2, %rd24;
	st.global.f32 	[%rd25], %f18;
$L__BB0_4:
	add.s32 	%r15, %r7, -2;
	setp.ne.s32 	%p5, %r6, %r15;
	@%p5 bra 	$L__BB0_6;
	mul.lo.s32 	%r16, %r4, %r1;
	mad.lo.s32 	%r17, %r5, %r6, %r16;
	mul.wide.s32 	%rd26, %r17, 4;
	add.s64 	%rd27, %rd3, %rd26;
	ld.global.f32 	%f19, [%rd27];
	mov.u32 	%r18, %ntid.x;
	add.s32 	%r19, %r18, %r1;
	mul.wide.u32 	%rd28, %r19, 4;
	add.s64 	%rd29, %rd2, %rd28;
	st.global.f32 	[%rd29], %f19;
$L__BB0_6:
	setp.ne.s32 	%p6, %r1, 1;
	@%p6 bra 	$L__BB0_8;
	mad.lo.s32 	%r20, %r5, %r6, %r4;
	mul.wide.s32 	%rd30, %r20, 4;
	add.s64 	%rd31, %rd3, %rd30;
	ld.global.f32 	%f20, [%rd31];
	mul.wide.u32 	%rd32, %r6, 4;
	add.s64 	%rd33, %rd1, %rd32;
	st.global.f32 	[%rd33], %f20;
$L__BB0_8:
	mov.u32 	%r21, %ntid.x;
	add.s32 	%r22, %r21, -2;
	setp.ne.s32 	%p7, %r1, %r22;
	@%p7 bra 	$L__BB0_10;
	mul.lo.s32 	%r23, %r4, %r1;
	mad.lo.s32 	%r24, %r5, %r6, %r23;
	mul.wide.s32 	%rd34, %r24, 4;
	add.s64 	%rd35, %rd3, %rd34;
	ld.global.f32 	%f21, [%rd35];
	add.s32 	%r25, %r7, %r6;
	mul.wide.u32 	%rd36, %r25, 4;
	add.s64 	%rd37, %rd1, %rd36;
	st.global.f32 	[%rd37], %f21;
$L__BB0_10:
	ret;

}
	// .globl	_Z4cul2PfS_S_S_S_S_iif
.visible .entry _Z4cul2PfS_S_S_S_S_iif(
	.param .u64 .ptr .align 1 _Z4cul2PfS_S_S_S_S_iif_param_0,
	.param .u64 .ptr .align 1 _Z4cul2PfS_S_S_S_S_iif_param_1,
	.param .u64 .ptr .align 1 _Z4cul2PfS_S_S_S_S_iif_param_2,
	.param .u64 .ptr .align 1 _Z4cul2PfS_S_S_S_S_iif_param_3,
	.param .u64 .ptr .align 1 _Z4cul2PfS_S_S_S_S_iif_param_4,
	.param .u64 .ptr .align 1 _Z4cul2PfS_S_S_S_S_iif_param_5,
	.param .u32 _Z4cul2PfS_S_S_S_S_iif_param_6,
	.param .u32 _Z4cul2PfS_S_S_S_S_iif_param_7,
	.param .f32 _Z4cul2PfS_S_S_S_S_iif_param_8
)
{
	.reg .pred 	%p<5>;
	.reg .b32 	%r<44>;
	.reg .b32 	%f<75>;
	.reg .b64 	%rd<68>;
	.reg .b64 	%fd<33>;

	ld.param.u64 	%rd7, [_Z4cul2PfS_S_S_S_S_iif_param_0];
	ld.param.u64 	%rd8, [_Z4cul2PfS_S_S_S_S_iif_param_1];
	ld.param.u64 	%rd9, [_Z4cul2PfS_S_S_S_S_iif_param_2];
	ld.param.u64 	%rd10, [_Z4cul2PfS_S_S_S_S_iif_param_3];
	ld.param.u64 	%rd11, [_Z4cul2PfS_S_S_S_S_iif_param_4];
	ld.param.u64 	%rd6, [_Z4cul2PfS_S_S_S_S_iif_param_5];
	ld.param.u32 	%r5, [_Z4cul2PfS_S_S_S_S_iif_param_6];
	ld.param.u32 	%r6, [_Z4cul2PfS_S_S_S_S_iif_param_7];
	ld.param.f32 	%f1, [_Z4cul2PfS_S_S_S_S_iif_param_8];
	cvta.to.global.u64 	%rd1, %rd11;
	cvta.to.global.u64 	%rd2, %rd7;
	cvta.to.global.u64 	%rd3, %rd10;
	cvta.to.global.u64 	%rd4, %rd9;
	cvta.to.global.u64 	%rd5, %rd8;
	mov.u32 	%r1, %tid.x;
	mov.u32 	%r2, %ctaid.x;
	setp.ne.s32 	%p1, %r2, 0;
	@%p1 bra 	$L__BB1_2;
	mul.wide.u32 	%rd56, %r1, 4;
	add.s64 	%rd57, %rd1, %rd56;
	ld.global.f32 	%f60, [%rd57];
	shl.b32 	%r38, %r6, 1;
	mul.lo.s32 	%r39, %r5, %r1;
	add.s32 	%r40, %r38, %r39;
	mul.wide.s32 	%rd58, %r40, 4;
	add.s64 	%rd59, %rd5, %rd58;
	ld.global.f32 	%f61, [%rd59];
	sub.s32 	%r41, %r40, %r6;
	mul.wide.s32 	%rd60, %r41, 4;
	add.s64 	%rd61, %rd5, %rd60;
	ld.global.f32 	%f62, [%rd61];
	sub.f32 	%f63, %f61, %f62;
	add.s64 	%rd62, %rd4, %rd60;
	ld.global.f32 	%f64, [%rd62];
	add.f32 	%f65, %f63, %f64;
	sub.s32 	%r42, %r39, %r5;
	add.s32 	%r43, %r6, %r42;
	mul.wide.s32 	%rd63, %r43, 4;
	add.s64 	%rd64, %rd4, %rd63;
	ld.global.f32 	%f66, [%rd64];
	sub.f32 	%f67, %f65, %f66;
	mul.wide.s32 	%rd65, %r39, 4;
	add.s64 	%rd66, %rd3, %rd65;
	ld.global.f32 	%f68, [%rd66];
	mul.f32 	%f69, %f67, %f68;
	div.rn.f32 	%f70, %f69, %f1;
	sub.f32 	%f71, %f60, %f70;
	cvt.f64.f32 	%fd25, %f60;
	cvt.f64.f32 	%fd26, %f1;
	mov.f64 	%fd27, 0d3FF0000000000000;
	sub.f64 	%fd28, %fd27, %fd26;
	add.f64 	%fd29, %fd26, 0d3FF0000000000000;
	div.rn.f64 	%fd30, %fd28, %fd29;
	add.s64 	%rd67, %rd2, %rd65;
	ld.global.f32 	%f72, [%rd67];
	sub.f32 	%f73, %f71, %f72;
	cvt.f64.f32 	%fd31, %f73;
	fma.rn.f64 	%fd32, %fd30, %fd31, %fd25;
	cvt.rn.f32.f64 	%f74, %fd32;
	st.global.f32 	[%rd67], %f74;
	bra.uni 	$L__BB1_9;
$L__BB1_2:
	mov.u32 	%r3, %nctaid.x;
	add.s32 	%r7, %r3, -1;
	setp.ne.s32 	%p2, %r2, %r7;
	@%p2 bra 	$L__BB1_4;
	mov.u32 	%r29, %ntid.x;
	add.s32 	%r30, %r29, %r1;
	mul.wide.u32 	%rd45, %r30, 4;
	add.s64 	%rd46, %rd1, %rd45;
	ld.global.f32 	%f45, [%rd46];
	mul.lo.s32 	%r31, %r6, %r2;
	mul.lo.s32 	%r32, %r5, %r1;
	add.s32 	%r33, %r31, %r32;
	mul.wide.s32 	%rd47, %r33, 4;
	add.s64 	%rd48, %rd5, %rd47;
	ld.global.f32 	%f46, [%rd48];
	sub.s32 	%r34, %r31, %r6;
	add.s32 	%r35, %r34, %r32;
	mul.wide.s32 	%rd49, %r35, 4;
	add.s64 	%rd50, %rd5, %rd49;
	ld.global.f32 	%f47, [%rd50];
	sub.f32 	%f48, %f46, %f47;
	add.s64 	%rd51, %rd4, %rd49;
	ld.global.f32 	%f49, [%rd51];
	add.f32 	%f50, %f48, %f49;
	sub.s32 	%r36, %r32, %r5;
	add.s32 	%r37, %r34, %r36;
	mul.wide.s32 	%rd52, %r37, 4;
	add.s64 	%rd53, %rd4, %rd52;
	ld.global.f32 	%f51, [%rd53];
	sub.f32 	%f52, %f50, %f51;
	add.s64 	%rd54, %rd3, %rd47;
	ld.global.f32 	%f53, [%rd54];
	mul.f32 	%f54, %f52, %f53;
	div.rn.f32 	%f55, %f54, %f1;
	sub.f32 	%f56, %f45, %f55;
	cvt.f64.f32 	%fd17, %f45;
	cvt.f64.f32 	%fd18, %f1;
	mov.f64 	%fd19, 0d3FF0000000000000;
	sub.f64 	%fd20, %fd19, %fd18;
	add.f64 	%fd21, %fd18, 0d3FF0000000000000;
	div.rn.f64 	%fd22, %fd20, %fd21;
	add.s64 	%rd55, %rd2, %rd47;
	ld.global.f32 	%f57, [%rd55];
	sub.f32 	%f58, %f56, %f57;
	cvt.f64.f32 	%fd23, %f58;
	fma.rn.f64 	%fd24, %fd22, %fd23, %fd17;
	cvt.rn.f32.f64 	%f59, %fd24;
	st.global.f32 	[%rd55], %f59;
	bra.uni 	$L__BB1_9;
$L__BB1_4:
	setp.ne.s32 	%p3, %r1, 0;
	@%p3 bra 	$L__BB1_6;
	cvta.to.global.u64 	%rd35, %rd6;
	ld.global.f32 	%f30, [%rd35];
	mul.lo.s32 	%r26, %r6, %r2;
	add.s32 	%r27, %r26, %r5;
	add.s32 	%r28, %r27, %r6;
	mul.wide.s32 	%rd36, %r28, 4;
	add.s64 	%rd37, %rd5, %rd36;
	ld.global.f32 	%f31, [%rd37];
	mul.wide.s32 	%rd38, %r27, 4;
	add.s64 	%rd39, %rd5, %rd38;
	ld.global.f32 	%f32, [%rd39];
	sub.f32 	%f33, %f31, %f32;
	add.s64 	%rd40, %rd4, %rd38;
	ld.global.f32 	%f34, [%rd40];
	add.f32 	%f35, %f33, %f34;
	mul.wide.s32 	%rd41, %r26, 4;
	add.s64 	%rd42, %rd4, %rd41;
	ld.global.f32 	%f36, [%rd42];
	sub.f32 	%f37, %f35, %f36;
	add.s64 	%rd43, %rd3, %rd41;
	ld.global.f32 	%f38, [%rd43];
	mul.f32 	%f39, %f37, %f38;
	div.rn.f32 	%f40, %f39, %f1;
	sub.f32 	%f41, %f30, %f40;
	cvt.f64.f32 	%fd9, %f30;
	cvt.f64.f32 	%fd10, %f1;
	mov.f64 	%fd11, 0d3FF0000000000000;
	sub.f64 	%fd12, %fd11, %fd10;
	add.f64 	%fd13, %fd10, 0d3FF0000000000000;
	div.rn.f64 	%fd14, %fd12, %fd13;
	add.s64 	%rd44, %rd2, %rd41;
	ld.global.f32 	%f42, [%rd44];
	sub.f32 	%f43, %f41, %f42;
	cvt.f64.f32 	%fd15, %f43;
	fma.rn.f64 	%fd16, %fd14, %fd15, %fd9;
	cvt.rn.f32.f64 	%f44, %fd16;
	st.global.f32 	[%rd44], %f44;
	bra.uni 	$L__BB1_9;
$L__BB1_6:
	mov.u32 	%r4, %ntid.x;
	add.s32 	%r8, %r4, -1;
	setp.ne.s32 	%p4, %r1, %r8;
	@%p4 bra 	$L__BB1_8;
	add.s32 	%r16, %r3, %r2;
	mul.wide.u32 	%rd21, %r16, 4;
	add.s64 	%rd22, %rd1, %rd21;
	ld.global.f32 	%f14, [%rd22];
	add.s32 	%r17, %r1, -1;
	mul.lo.s32 	%r18, %r5, %r17;
	mul.lo.s32 	%r19, %r6, %r2;
	add.s32 	%r20, %r19, %r18;
	add.s32 	%r21, %r20, %r6;
	mul.wide.s32 	%rd23, %r21, 4;
	add.s64 	%rd24, %rd5, %rd23;
	ld.global.f32 	%f15, [%rd24];
	mul.wide.s32 	%rd25, %r20, 4;
	add.s64 	%rd26, %rd5, %rd25;
	ld.global.f32 	%f16, [%rd26];
	sub.f32 	%f17, %f15, %f16;
	add.s64 	%rd27, %rd4, %rd25;
	ld.global.f32 	%f18, [%rd27];
	add.f32 	%f19, %f17, %f18;
	sub.s32 	%r22, %r18, %r5;
	add.s32 	%r23, %r19, %r22;
	mul.wide.s32 	%rd28, %r23, 4;
	add.s64 	%rd29, %rd4, %rd28;
	ld.global.f32 	%f20, [%rd29];
	sub.f32 	%f21, %f19, %f20;
	add.s32 	%r24, %r20, %r5;
	mul.wide.s32 	%rd30, %r24, 4;
	add.s64 	%rd31, %rd3, %rd30;
	ld.global.f32 	%f22, [%rd31];
	mul.f32 	%f23, %f21, %f22;
	div.rn.f32 	%f24, %f23, %f1;
	sub.f32 	%f25, %f14, %f24;
	add.s32 	%r25, %r4, %r2;
	mul.wide.u32 	%rd32, %r25, 4;
	add.s64 	%rd33, %rd1, %rd32;
	ld.global.f32 	%f26, [%rd33];
	cvt.f64.f32 	%fd1, %f26;
	cvt.f64.f32 	%fd2, %f1;
	mov.f64 	%fd3, 0d3FF0000000000000;
	sub.f64 	%fd4, %fd3, %fd2;
	add.f64 	%fd5, %fd2, 0d3FF0000000000000;
	div.rn.f64 	%fd6, %fd4, %fd5;
	add.s64 	%rd34, %rd2, %rd30;
	ld.global.f32 	%f27, [%rd34];
	sub.f32 	%f28, %f25, %f27;
	cvt.f64.f32 	%fd7, %f28;
	fma.rn.f64 	%fd8, %fd6, %fd7, %fd1;
	cvt.rn.f32.f64 	%f29, %fd8;
	st.global.f32 	[%rd34], %f29;
	bra.uni 	$L__BB1_9;
$L__BB1_8:
	mul.lo.s32 	%r9, %r6, %r2;
	mul.lo.s32 	%r10, %r5, %r1;
	add.s32 	%r11, %r10, %r5;
	add.s32 	%r12, %r9, %r11;
	mul.wide.s32 	%rd12, %r12, 4;
	add.s64 	%rd13, %rd5, %rd12;
	ld.global.f32 	%f2, [%rd13];
	add.s32 	%r13, %r9, %r10;
	mul.wide.s32 	%rd14, %r13, 4;
	add.s64 	%rd15, %rd5, %rd14;
	ld.global.f32 	%f3, [%rd15];
	sub.f32 	%f4, %f2, %f3;
	add.s64 	%rd16, %rd4, %rd14;
	ld.global.f32 	%f5, [%rd16];
	add.f32 	%f6, %f4, %f5;
	sub.s32 	%r14, %r9, %r6;
	add.s32 	%r15, %r14, %r10;
	mul.wide.s32 	%rd17, %r15, 4;
	add.s64 	%rd18, %rd4, %rd17;
	ld.global.f32 	%f7, [%rd18];
	sub.f32 	%f8, %f6, %f7;
	add.s64 	%rd19, %rd3, %rd14;
	ld.global.f32 	%f9, [%rd19];
	mul.f32 	%f10, %f8, %f9;
	div.rn.f32 	%f11, %f10, %f1;
	add.s64 	%rd20, %rd2, %rd14;
	ld.global.f32 	%f12, [%rd20];
	sub.f32 	%f13, %f12, %f11;
	st.global.f32 	[%rd20], %f13;
$L__BB1_9:
	ret;

}


// ===== COMPILED SASS (sm_100) =====

	.target	sm_100

	.elftype	@"ET_EXEC"


//--------------------- .note.nv.tkinfo           --------------------------
	.section	.note.nv.tkinfo,"",@"SHT_NOTE"
	.sectionflags	@"SHF_NOTE_NV_TKINFO"
	.tkinfo
        /*0018*/ 	.word	0x00000002
        /*0030*/ 	.string	""
        /*0030*/ 	.string	"ptxas"
        /*0030*/ 	.string	"Cuda compilation tools, release 13.0, V13.0.88"
        /*0030*/ 	.string	"Build cuda_13.0.r13.0/compiler.36424714_0"
        /*0030*/ 	.string	"-arch sm_100 -m 64 "



//--------------------- .note.nv.cuinfo           --------------------------
	.section	.note.nv.cuinfo,"",@"SHT_NOTE"
	.sectionflags	@"SHF_NOTE_NV_CUINFO"
        /*0018*/ 	.short	0x0002
        /*001a*/ 	.short	0x0064
        /*001c*/ 	.short	0x0082
	.zero		2


//--------------------- .nv.info                  --------------------------
	.section	.nv.info,"",@"SHT_CUDA_INFO"
	.align	4


	//----- nvinfo : EIATTR_REGCOUNT
	.align		4
        /*0000*/ 	.byte	0x04, 0x2f
        /*0002*/ 	.short	(.L_1 - .L_0)
	.align		4
.L_0:
        /*0004*/ 	.word	index@(_Z4cul1PfS_S_S_S_S_iif)
        /*0008*/ 	.word	0x00000015


	//----- nvinfo : EIATTR_FRAME_SIZE
	.align		4
.L_1:
        /*000c*/ 	.byte	0x04, 0x11
        /*000e*/ 	.short	(.L_3 - .L_2)
	.align		4
.L_2:
        /*0010*/ 	.word	index@($__internal_2_$__cuda_sm3x_div_rn_noftz_f32_slowpath)
        /*0014*/ 	.word	0x00000000


	//----- nvinfo : EIATTR_FRAME_SIZE
	.align		4
.L_3:
        /*0018*/ 	.byte	0x04, 0x11
        /*001a*/ 	.short	(.L_5 - .L_4)
	.align		4
.L_4:
        /*001c*/ 	.word	index@(_Z4cul1PfS_S_S_S_S_iif)
        /*0020*/ 	.word	0x00000000


	//----- nvinfo : EIATTR_REGCOUNT
	.align		4
.L_5:
        /*0024*/ 	.byte	0x04, 0x2f
        /*0026*/ 	.short	(.L_7 - .L_6)
	.align		4
.L_6:
        /*0028*/ 	.word	index@(_Z4cul2PfS_S_S_S_S_iif)
        /*002c*/ 	.word	0x0000001c


	//----- nvinfo : EIATTR_FRAME_SIZE
	.align		4
.L_7:
        /*0030*/ 	.byte	0x04, 0x11
        /*0032*/ 	.short	(.L_9 - .L_8)
	.align		4
.L_8:
        /*0034*/ 	.word	index@($__internal_1_$__cuda_sm3x_div_rn_noftz_f32_slowpath)
        /*0038*/ 	.word	0x00000000


	//----- nvinfo : EIATTR_FRAME_SIZE
	.align		4
.L_9:
        /*003c*/ 	.byte	0x04, 0x11
        /*003e*/ 	.short	(.L_11 - .L_10)
	.align		4
.L_10:
        /*0040*/ 	.word	index@($__internal_0_$__cuda_sm20_div_rn_f64_full)
        /*0044*/ 	.word	0x00000000


	//----- nvinfo : EIATTR_FRAME_SIZE
	.align		4
.L_11:
        /*0048*/ 	.byte	0x04, 0x11
        /*004a*/ 	.short	(.L_13 - .L_12)
	.align		4
.L_12:
        /*004c*/ 	.word	index@(_Z4cul2PfS_S_S_S_S_iif)
        /*0050*/ 	.word	0x00000000


	//----- nvinfo : EIATTR_MIN_STACK_SIZE
	.align		4
.L_13:
        /*0054*/ 	.byte	0x04, 0x12
        /*0056*/ 	.short	(.L_15 - .L_14)
	.align		4
.L_14:
        /*0058*/ 	.word	index@(_Z4cul2PfS_S_S_S_S_iif)
        /*005c*/ 	.word	0x00000000


	//----- nvinfo : EIATTR_MIN_STACK_SIZE
	.align		4
.L_15:
        /*0060*/ 	.byte	0x04, 0x12
        /*0062*/ 	.short	(.L_17 - .L_16)
	.align		4
.L_16:
        /*0064*/ 	.word	index@(_Z4cul1PfS_S_S_S_S_iif)
        /*0068*/ 	.word	0x00000000
.L_17:


//--------------------- .nv.compat                --------------------------
	.section	.nv.compat,"",@"SHT_CUDA_COMPAT_INFO"
	.align	4
        /*0000*/ 	.byte	0x02, 0x09, 0x00, 0x00, 0x02, 0x02, 0x01, 0x00, 0x02, 0x05, 0x05, 0x00, 0x03, 0x07, 0x01, 0x01
        /*0010*/ 	.byte	0x02, 0x03, 0x00, 0x00, 0x02, 0x06, 0x01, 0x00, 0x04, 0x0b, 0x08, 0x00, 0x01, 0x00, 0x00, 0x00
        /*0020*/ 	.byte	0x00, 0x00, 0x00, 0x00


//--------------------- .nv.info._Z4cul2PfS_S_S_S_S_iif --------------------------
	.section	.nv.info._Z4cul2PfS_S_S_S_S_iif,"",@"SHT_CUDA_INFO"
	.sectionflags	@""
	.align	4


	//----- nvinfo : EIATTR_CUDA_API_VERSION
	.align		4
        /*0000*/ 	.byte	0x04, 0x37
        /*0002*/ 	.short	(.L_19 - .L_18)
.L_18:
        /*0004*/ 	.word	0x00000082


	//----- nvinfo : EIATTR_KPARAM_INFO
	.align		4
.L_19:
        /*0008*/ 	.byte	0x04, 0x17
        /*000a*/ 	.short	(.L_21 - .L_20)
.L_20:
        /*000c*/ 	.word	0x00000000
        /*0010*/ 	.short	0x0008
        /*0012*/ 	.short	0x0038
        /*0014*/ 	.byte	0x00, 0xf0, 0x11, 0x00


	//----- nvinfo : EIATTR_KPARAM_INFO
	.align		4
.L_21:
        /*0018*/ 	.byte	0x04, 0x17
        /*001a*/ 	.short	(.L_23 - .L_22)
.L_22:
        /*001c*/ 	.word	0x00000000
        /*0020*/ 	.short	0x0007
        /*0022*/ 	.short	0x0034
        /*0024*/ 	.byte	0x00, 0xf0, 0x11, 0x00


	//----- nvinfo : EIATTR_KPARAM_INFO
	.align		4
.L_23:
        /*0028*/ 	.byte	0x04, 0x17
        /*002a*/ 	.short	(.L_25 - .L_24)
.L_24:
        /*002c*/ 	.word	0x00000000
        /*0030*/ 	.short	0x0006
        /*0032*/ 	.short	0x0030
        /*0034*/ 	.byte	0x00, 0xf0, 0x11, 0x00


	//----- nvinfo : EIATTR_KPARAM_INFO
	.align		4
.L_25:
        /*0038*/ 	.byte	0x04, 0x17
        /*003a*/ 	.short	(.L_27 - .L_26)
.L_26:
        /*003c*/ 	.word	0x00000000
        /*0040*/ 	.short	0x0005
        /*0042*/ 	.short	0x0028
        /*0044*/ 	.byte	0x00, 0xf5, 0x21, 0x00


	//----- nvinfo : EIATTR_KPARAM_INFO
	.align		4
.L_27:
        /*0048*/ 	.byte	0x04, 0x17
        /*004a*/ 	.short	(.L_29 - .L_28)
.L_28:
        /*004c*/ 	.word	0x00000000
        /*0050*/ 	.short	0x0004
        /*0052*/ 	.short	0x0020
        /*0054*/ 	.byte	0x00, 0xf5, 0x21, 0x00


	//----- nvinfo : EIATTR_KPARAM_INFO
	.align		4
.L_29:
        /*0058*/ 	.byte	0x04, 0x17
        /*005a*/ 	.short	(.L_31 - .L_30)
.L_30:
        /*005c*/ 	.word	0x00000000
        /*0060*/ 	.short	0x0003
        /*0062*/ 	.short	0x0018
        /*0064*/ 	.byte	0x00, 0xf5, 0x21, 0x00


	//----- nvinfo : EIATTR_KPARAM_INFO
	.align		4
.L_31:
        /*0068*/ 	.byte	0x04, 0x17
        /*006a*/ 	.short	(.L_33 - .L_32)
.L_32:
        /*006c*/ 	.word	0x00000000
        /*0070*/ 	.short	0x0002
        /*0072*/ 	.short	0x0010
        /*0074*/ 	.byte	0x00, 0xf5, 0x21, 0x00


	//----- nvinfo : EIATTR_KPARAM_INFO
	.align		4
.L_33:
        /*0078*/ 	.byte	0x04, 0x17
        /*007a*/ 	.short	(.L_35 - .L_34)
.L_34:
        /*007c*/ 	.word	0x00000000
        /*0080*/ 	.short	0x0001
        /*0082*/ 	.short	0x0008
        /*0084*/ 	.byte	0x00, 0xf5, 0x21, 0x00


	//----- nvinfo : EIATTR_KPARAM_INFO
	.align		4
.L_35:
        /*0088*/ 	.byte	0x04, 0x17
        /*008a*/ 	.short	(.L_37 - .L_36)
.L_36:
        /*008c*/ 	.word	0x00000000
        /*0090*/ 	.short	0x0000
        /*0092*/ 	.short	0x0000
        /*0094*/ 	.byte	0x00, 0xf5, 0x21, 0x00


	//----- nvinfo : EIATTR_SPARSE_MMA_MASK
	.align		4
.L_37:
        /*0098*/ 	.byte	0x03, 0x50
        /*009a*/ 	.short	0x0000


	//----- nvinfo : EIATTR_MAXREG_COUNT
	.align		4
        /*009c*/ 	.byte	0x03, 0x1b
        /*009e*/ 	.short	0x00ff


	//----- nvinfo : EIATTR_MERCURY_ISA_VERSION
	.align		4
        /*00a0*/ 	.byte	0x03, 0x5f
        /*00a2*/ 	.short	0x0101


	//----- nvinfo : EIATTR_VRC_CTA_INIT_COUNT
	.align		4
        /*00a4*/ 	.byte	0x02, 0x4a
	.zero		1
	.zero		1


	//----- nvinfo : EIATTR_EXIT_INSTR_OFFSETS
	.align		4
        /*00a8*/ 	.byte	0x04, 0x1c
        /*00aa*/ 	.short	(.L_39 - .L_38)


	//   ....[0]....
.L_38:
        /*00ac*/ 	.word	0x000004e0


	//   ....[1]....
        /*00b0*/ 	.word	0x000009d0


	//   ....[2]....
        /*00b4*/ 	.word	0x00000e30


	//   ....[3]....
        /*00b8*/ 	.word	0x00001370


	//   ....[4]....
        /*00bc*/ 	.word	0x00001640


	//----- nvinfo : EIATTR_CRS_STACK_SIZE
	.align		4
.L_39:
        /*00c0*/ 	.byte	0x04, 0x1e
        /*00c2*/ 	.short	(.L_41 - .L_40)
.L_40:
        /*00c4*/ 	.word	0x00000000


	//----- nvinfo : EIATTR_CBANK_PARAM_SIZE
	.align		4
.L_41:
        /*00c8*/ 	.byte	0x03, 0x19
        /*00ca*/ 	.short	0x003c


	//----- nvinfo : EIATTR_PARAM_CBANK
	.align		4
        /*00cc*/ 	.byte	0x04, 0x0a
        /*00ce*/ 	.short	(.L_43 - .L_42)
	.align		4
.L_42:
        /*00d0*/ 	.word	index@(.nv.constant0._Z4cul2PfS_S_S_S_S_iif)
        /*00d4*/ 	.short	0x0380
        /*00d6*/ 	.short	0x003c


	//----- nvinfo : EIATTR_SW_WAR
	.align		4
.L_43:
        /*00d8*/ 	.byte	0x04, 0x36
        /*00da*/ 	.short	(.L_45 - .L_44)
.L_44:
        /*00dc*/ 	.word	0x00000008
.L_45:


//--------------------- .nv.info._Z4cul1PfS_S_S_S_S_iif --------------------------
	.section	.nv.info._Z4cul1PfS_S_S_S_S_iif,"",@"SHT_CUDA_INFO"
	.sectionflags	@""
	.align	4


	//----- nvinfo : EIATTR_CUDA_API_VERSION
	.align		4
        /*0000*/ 	.byte	0x04, 0x37
        /*0002*/ 	.short	(.L_47 - .L_46)
.L_46:
        /*0004*/ 	.word	0x00000082


	//----- nvinfo : EIATTR_KPARAM_INFO
	.align		4
.L_47:
        /*0008*/ 	.byte	0x04, 0x17
        /*000a*/ 	.short	(.L_49 - .L_48)
.L_48:
        /*000c*/ 	.word	0x00000000
        /*0010*/ 	.short	0x0008
        /*0012*/ 	.short	0x0038
        /*0014*/ 	.byte	0x00, 0xf0, 0x11, 0x00


	//----- nvinfo : EIATTR_KPARAM_INFO
	.align		4
.L_49:
        /*0018*/ 	.byte	0x04, 0x17
        /*001a*/ 	.short	(.L_51 - .L_50)
.L_50:
        /*001c*/ 	.word	0x00000000
        /*0020*/ 	.short	0x0007
        /*0022*/ 	.short	0x0034
        /*0024*/ 	.byte	0x00, 0xf0, 0x11, 0x00


	//----- nvinfo : EIATTR_KPARAM_INFO
	.align		4
.L_51:
        /*0028*/ 	.byte	0x04, 0x17
        /*002a*/ 	.short	(.L_53 - .L_52)
.L_52:
        /*002c*/ 	.word	0x00000000
        /*0030*/ 	.short	0x0006
        /*0032*/ 	.short	0x0030
        /*0034*/ 	.byte	0x00, 0xf0, 0x11, 0x00


	//----- nvinfo : EIATTR_KPARAM_INFO
	.align		4
.L_53:
        /*0038*/ 	.byte	0x04, 0x17
        /*003a*/ 	.short	(.L_55 - .L_54)
.L_54:
        /*003c*/ 	.word	0x00000000
        /*0040*/ 	.short	0x0005
        /*0042*/ 	.short	0x0028
        /*0044*/ 	.byte	0x00, 0xf5, 0x21, 0x00


	//----- nvinfo : EIATTR_KPARAM_INFO
	.align		4
.L_55:
        /*0048*/ 	.byte	0x04, 0x17
        /*004a*/ 	.short	(.L_57 - .L_56)
.L_56:
        /*004c*/ 	.word	0x00000000
        /*0050*/ 	.short	0x0004
        /*0052*/ 	.short	0x0020
        /*0054*/ 	.byte	0x00, 0xf5, 0x21, 0x00


	//----- nvinfo : EIATTR_KPARAM_INFO
	.align		4
.L_57:
        /*0058*/ 	.byte	0x04, 0x17
        /*005a*/ 	.short	(.L_59 - .L_58)
.L_58:
        /*005c*/ 	.word	0x00000000
        /*0060*/ 	.short	0x0003
        /*0062*/ 	.short	0x0018
        /*0064*/ 	.byte	0x00, 0xf5, 0x21, 0x00


	//----- nvinfo : EIATTR_KPARAM_INFO
	.align		4
.L_59:
        /*0068*/ 	.byte	0x04, 0x17
        /*006a*/ 	.short	(.L_61 - .L_60)
.L_60:
        /*006c*/ 	.word	0x00000000
        /*0070*/ 	.short	0x0002
        /*0072*/ 	.short	0x0010
        /*0074*/ 	.byte	0x00, 0xf5, 0x21, 0x00


	//----- nvinfo : EIATTR_KPARAM_INFO
	.align		4
.L_61:
        /*0078*/ 	.byte	0x04, 0x17
        /*007a*/ 	.short	(.L_63 - .L_62)
.L_62:
        /*007c*/ 	.word	0x00000000
        /*0080*/ 	.short	0x0001
        /*0082*/ 	.short	0x0008
        /*0084*/ 	.byte	0x00, 0xf5, 0x21, 0x00


	//----- nvinfo : EIATTR_KPARAM_INFO
	.align		4
.L_63:
        /*0088*/ 	.byte	0x04, 0x17
        /*008a*/ 	.short	(.L_65 - .L_64)
.L_64:
        /*008c*/ 	.word	0x00000000
        /*0090*/ 	.short	0x0000
        /*0092*/ 	.short	0x0000
        /*0094*/ 	.byte	0x00, 0xf5, 0x21, 0x00


	//----- nvinfo : EIATTR_SPARSE_MMA_MASK
	.align		4
.L_65:
        /*0098*/ 	.byte	0x03, 0x50
        /*009a*/ 	.short	0x0000


	//----- nvinfo : EIATTR_MAXREG_COUNT
	.align		4
        /*009c*/ 	.byte	0x03, 0x1b
        /*009e*/ 	.short	0x00ff


	//----- nvinfo : EIATTR_MERCURY_ISA_VERSION
	.align		4
        /*00a0*/ 	.byte	0x03, 0x5f
        /*00a2*/ 	.short	0x0101


	//----- nvinfo : EIATTR_VRC_CTA_INIT_COUNT
	.align		4
        /*00a4*/ 	.byte	0x02, 0x4a
	.zero		1
	.zero		1


	//----- nvinfo : EIATTR_EXIT_INSTR_OFFSETS
	.align		4
        /*00a8*/ 	.byte	0x04, 0x1c
        /*00aa*/ 	.short	(.L_67 - .L_66)


	//   ....[0]....
.L_66:
        /*00ac*/ 	.word	0x000008a0


	//   ....[1]....
        /*00b0*/ 	.word	0x00000950


	//----- nvinfo : EIATTR_CRS_STACK_SIZE
	.align		4
.L_67:
        /*00b4*/ 	.byte	0x04, 0x1e
        /*00b6*/ 	.short	(.L_69 - .L_68)
.L_68:
        /*00b8*/ 	.word	0x00000000


	//----- nvinfo : EIATTR_CBANK_PARAM_SIZE
	.align		4
.L_69:
        /*00bc*/ 	.byte	0x03, 0x19
        /*00be*/ 	.short	0x003c


	//----- nvinfo : EIATTR_PARAM_CBANK
	.align		4
        /*00c0*/ 	.byte	0x04, 0x0a
        /*00c2*/ 	.short	(.L_71 - .L_70)
	.align		4
.L_70:
        /*00c4*/ 	.word	index@(.nv.constant0._Z4cul1PfS_S_S_S_S_iif)
        /*00c8*/ 	.short	0x0380
        /*00ca*/ 	.short	0x003c


	//----- nvinfo : EIATTR_SW_WAR
	.align		4
.L_71:
        /*00cc*/ 	.byte	0x04, 0x36
        /*00ce*/ 	.short	(.L_73 - .L_72)
.L_72:
        /*00d0*/ 	.word	0x00000008
.L_73:


//--------------------- .nv.callgraph             --------------------------
	.section	.nv.callgraph,"",@"SHT_CUDA_CALLGRAPH"
	.align	4
	.sectionentsize	8
	.align		4
        /*0000*/ 	.word	0x00000000
	.align		4
        /*0004*/ 	.word	0xffffffff
	.align		4
        /*0008*/ 	.word	0x00000000
	.align		4
        /*000c*/ 	.word	0xfffffffe
	.align		4
        /*0010*/ 	.word	0x00000000
	.align		4
        /*0014*/ 	.word	0xfffffffd
	.align		4
        /*0018*/ 	.word	0x00000000
	.align		4
        /*001c*/ 	.word	0xfffffffc


//--------------------- .text._Z4cul2PfS_S_S_S_S_iif --------------------------
	.section	.text._Z4cul2PfS_S_S_S_S_iif,"ax",@progbits
	.align	128
        .global         _Z4cul2PfS_S_S_S_S_iif
        .type           _Z4cul2PfS_S_S_S_S_iif,@function
        .size           _Z4cul2PfS_S_S_S_S_iif,(.L_x_59 - _Z4cul2PfS_S_S_S_S_iif)
        .other          _Z4cul2PfS_S_S_S_S_iif,@"STO_CUDA_ENTRY STV_DEFAULT"
_Z4cul2PfS_S_S_S_S_iif:
.text._Z4cul2PfS_S_S_S_S_iif:
[----:B------:R-:W-:Y:S08]  /*0000*/  LDC R1, c[0x0][0x37c] ;  /* 0x0000df00ff017b82 */ /* 0x000ff00000000800 */
[----:B------:R-:W0:Y:S01]  /*0010*/  S2UR UR6, SR_CTAID.X ;  /* 0x00000000000679c3 */ /* 0x000e220000002500 */
[----:B------:R-:W1:Y:S01]  /*0020*/  S2R R3, SR_TID.X ;  /* 0x0000000000037919 */ /* 0x000e620000002100 */
[----:B------:R-:W2:Y:S06]  /*0030*/  LDCU.64 UR4, c[0x0][0x358] ;  /* 0x00006b00ff0477ac */ /* 0x000eac0008000a00 */
[----:B------:R-:W3:Y:S01]  /*0040*/  LDC R0, c[0x0][0x3b8] ;  /* 0x0000ee00ff007b82 */ /* 0x000ee20000000800 */
[----:B0-----:R-:W-:-:S09]  /*0050*/  UISETP.NE.AND UP0, UPT, UR6, URZ, UPT ;  /* 0x000000ff0600728c */ /* 0x001fd2000bf05270 */
[----:B-12---:R-:W-:Y:S05]  /*0060*/  BRA.U UP0, `(.L_x_0) ;  /* 0x0000000500207547 */ /* 0x006fea000b800000 */
[----:B------:R-:W0:Y:S08]  /*0070*/  LDC.64 R16, c[0x0][0x3b0] ;  /* 0x0000ec00ff107b82 */ /* 0x000e300000000a00 */
[----:B------:R-:W1:Y:S08]  /*0080*/  LDC.64 R12, c[0x0][0x388] ;  /* 0x0000e200ff0c7b82 */ /* 0x000e700000000a00 */
[----:B------:R-:W2:Y:S01]  /*0090*/  LDC.64 R6, c[0x0][0x390] ;  /* 0x0000e400ff067b82 */ /* 0x000ea20000000a00 */
[----:B0-----:R-:W-:-:S07]  /*00a0*/  IMAD R8, R3, R16, RZ ;  /* 0x0000001003087224 */ /* 0x001fce00078e02ff */
[----:B------:R-:W0:Y:S01]  /*00b0*/  LDC.64 R4, c[0x0][0x398] ;  /* 0x0000e600ff047b82 */ /* 0x000e220000000a00 */
[CC--:B------:R-:W-:Y:S02]  /*00c0*/  LEA R10, R17.reuse, R8.reuse, 0x1 ;  /* 0x00000008110a7211 */ /* 0x0c0fe400078e08ff */
[----:B------:R-:W-:-:S05]  /*00d0*/  IADD3 R9, PT, PT, R17, R8, -R16 ;  /* 0x0000000811097210 */ /* 0x000fca0007ffe810 */
[----:B------:R-:W4:Y:S01]  /*00e0*/  LDC.64 R18, c[0x0][0x3a0] ;  /* 0x0000e800ff127b82 */ /* 0x000f220000000a00 */
[C---:B------:R-:W-:Y:S02]  /*00f0*/  IMAD.IADD R15, R10.reuse, 0x1, -R17 ;  /* 0x000000010a0f7824 */ /* 0x040fe400078e0a11 */
[----:B-1----:R-:W-:-:S04]  /*0100*/  IMAD.WIDE R10, R10, 0x4, R12 ;  /* 0x000000040a0a7825 */ /* 0x002fc800078e020c */
[C---:B------:R-:W-:Y:S02]  /*0110*/  IMAD.WIDE R12, R15.reuse, 0x4, R12 ;  /* 0x000000040f0c7825 */ /* 0x040fe400078e020c */
[----:B------:R-:W3:Y:S02]  /*0120*/  LDG.E R10, desc[UR4][R10.64] ;  /* 0x000000040a0a7981 */ /* 0x000ee4000c1e1900 */
[--C-:B--2---:R-:W-:Y:S02]  /*0130*/  IMAD.WIDE R14, R15, 0x4, R6.reuse ;  /* 0x000000040f0e7825 */ /* 0x104fe400078e0206 */
[----:B------:R-:W3:Y:S02]  /*0140*/  LDG.E R13, desc[UR4][R12.64] ;  /* 0x000000040c0d7981 */ /* 0x000ee4000c1e1900 */
[----:B------:R-:W-:Y:S02]  /*0150*/  IMAD.WIDE R6, R9, 0x4, R6 ;  /* 0x0000000409067825 */ /* 0x000fe400078e0206 */
[----:B------:R-:W2:Y:S01]  /*0160*/  LDG.E R15, desc[UR4][R14.64] ;  /* 0x000000040e0f7981 */ /* 0x000ea2000c1e1900 */
[----:B------:R-:W1:Y:S01]  /*0170*/  LDC R9, c[0x0][0x3b8] ;  /* 0x0000ee00ff097b82 */ /* 0x000e620000000800 */
[----:B0-----:R-:W-:-:S02]  /*0180*/  IMAD.WIDE R16, R8, 0x4, R4 ;  /* 0x0000000408107825 */ /* 0x001fc400078e0204 */
[----:B------:R-:W2:Y:S04]  /*0190*/  LDG.E R7, desc[UR4][R6.64] ;  /* 0x0000000406077981 */ /* 0x000ea8000c1e1900 */
[----:B------:R-:W2:Y:S01]  /*01a0*/  LDG.E R17, desc[UR4][R16.64] ;  /* 0x0000000410117981 */ /* 0x000ea2000c1e1900 */
[----:B----4-:R-:W-:-:S06]  /*01b0*/  IMAD.WIDE.U32 R4, R3, 0x4, R18 ;  /* 0x0000000403047825 */ /* 0x010fcc00078e0012 */
[----:B------:R0:W5:Y:S01]  /*01c0*/  LDG.E R4, desc[UR4][R4.64] ;  /* 0x0000000404047981 */ /* 0x000162000c1e1900 */
[----:B------:R-:W-:Y:S01]  /*01d0*/  BSSY.RECONVERGENT B0, `(.L_x_1) ;  /* 0x0000010000007945 */ /* 0x000fe20003800200 */
[----:B-1----:R-:W1:Y:S01]  /*01e0*/  MUFU.RCP R3, R9 ;  /* 0x0000000900037308 */ /* 0x002e620000001000 */
[----:B---3--:R-:W-:-:S04]  /*01f0*/  FADD R10, R10, -R13 ;  /* 0x8000000d0a0a7221 */ /* 0x008fc80000000000 */
[----:B--2---:R-:W-:-:S04]  /*0200*/  FADD R10, R10, R15 ;  /* 0x0000000f0a0a7221 */ /* 0x004fc80000000000 */
[----:B------:R-:W-:Y:S01]  /*0210*/  FADD R2, R10, -R7 ;  /* 0x800000070a027221 */ /* 0x000fe20000000000 */
[----:B-1----:R-:W-:-:S03]  /*0220*/  FFMA R10, R3, -R9, 1 ;  /* 0x3f800000030a7423 */ /* 0x002fc60000000809 */
[----:B------:R-:W-:Y:S01]  /*0230*/  FMUL R2, R2, R17 ;  /* 0x0000001102027220 */ /* 0x000fe20000400000 */
[----:B------:R-:W-:-:S03]  /*0240*/  FFMA R3, R3, R10, R3 ;  /* 0x0000000a03037223 */ /* 0x000fc60000000003 */
[----:B------:R-:W1:Y:S01]  /*0250*/  FCHK P0, R2, R9 ;  /* 0x0000000902007302 */ /* 0x000e620000000000 */
[----:B------:R-:W-:-:S04]  /*0260*/  FFMA R7, R2, R3, RZ ;  /* 0x0000000302077223 */ /* 0x000fc800000000ff */
[----:B------:R-:W-:-:S04]  /*0270*/  FFMA R6, R7, -R9, R2 ;  /* 0x8000000907067223 */ /* 0x000fc80000000002 */
[----:B------:R-:W-:Y:S01]  /*0280*/  FFMA R7, R3, R6, R7 ;  /* 0x0000000603077223 */ /* 0x000fe20000000007 */
[----:B01----:R-:W-:Y:S06]  /*0290*/  @!P0 BRA `(.L_x_2) ;  /* 0x00000000000c8947 */ /* 0x003fec0003800000 */
[----:B------:R-:W-:-:S07]  /*02a0*/  MOV R6, 0x2c0 ;  /* 0x000002c000067802 */ /* 0x000fce0000000f00 */
[----:B-----5:R-:W-:Y:S05]  /*02b0*/  CALL.REL.NOINC `($__internal_1_$__cuda_sm3x_div_rn_noftz_f32_slowpath) ;  /* 0x0000001800507944 */ /* 0x020fea0003c00000 */
[----:B------:R-:W-:-:S07]  /*02c0*/  MOV R7, R5 ;  /* 0x0000000500077202 */ /* 0x000fce0000000f00 */
.L_x_2:
[----:B------:R-:W-:Y:S05]  /*02d0*/  BSYNC.RECONVERGENT B0 ;  /* 0x0000000000007941 */ /* 0x000fea0003800200 */
.L_x_1:
[----:B------:R-:W0:Y:S01]  /*02e0*/  LDCU UR6, c[0x0][0x3b8] ;  /* 0x00007700ff0677ac */ /* 0x000e220008000800 */
[----:B------:R-:W-:Y:S01]  /*02f0*/  IMAD.MOV.U32 R2, RZ, RZ, 0x1 ;  /* 0x00000001ff027424 */ /* 0x000fe200078e00ff */
[----:B-----5:R-:W-:Y:S01]  /*0300*/  F2F.F64.F32 R24, R4 ;  /* 0x0000000400187310 */ /* 0x020fe20000201800 */
[----:B------:R-:W-:-:S07]  /*0310*/  FADD R7, R4, -R7 ;  /* 0x8000000704077221 */ /* 0x000fce0000000000 */
[----:B0-----:R-:W0:Y:S02]  /*0320*/  F2F.F64.F32 R14, UR6 ;  /* 0x00000006000e7d10 */ /* 0x001e240008201800 */
[C---:B0-----:R-:W-:Y:S02]  /*0330*/  DADD R12, R14.reuse, 1 ;  /* 0x3ff000000e0c7429 */ /* 0x041fe40000000000 */
[----:B------:R-:W-:-:S04]  /*0340*/  DADD R14, -R14, 1 ;  /* 0x3ff000000e0e7429 */ /* 0x000fc80000000100 */
[----:B------:R-:W0:Y:S06]  /*0350*/  MUFU.RCP64H R3, R13 ;  /* 0x0000000d00037308 */ /* 0x000e2c0000001800 */
[----:B------:R-:W-:Y:S01]  /*0360*/  FSETP.GEU.AND P1, PT, |R15|, 6.5827683646048100446e-37, PT ;  /* 0x036000000f00780b */ /* 0x000fe20003f2e200 */
[----:B0-----:R-:W-:-:S08]  /*0370*/  DFMA R10, -R12, R2, 1 ;  /* 0x3ff000000c0a742b */ /* 0x001fd00000000102 */
[----:B------:R-:W-:-:S08]  /*0380*/  DFMA R10, R10, R10, R10 ;  /* 0x0000000a0a0a722b */ /* 0x000fd0000000000a */
[----:B------:R-:W-:-:S08]  /*0390*/  DFMA R10, R2, R10, R2 ;  /* 0x0000000a020a722b */ /* 0x000fd00000000002 */
[----:B------:R-:W-:-:S08]  /*03a0*/  DFMA R2, -R12, R10, 1 ;  /* 0x3ff000000c02742b */ /* 0x000fd0000000010a */
[----:B------:R-:W-:-:S08]  /*03b0*/  DFMA R2, R10, R2, R10 ;  /* 0x000000020a02722b */ /* 0x000fd0000000000a */
[----:B------:R-:W-:-:S08]  /*03c0*/  DMUL R10, R14, R2 ;  /* 0x000000020e0a7228 */ /* 0x000fd00000000000 */
[----:B------:R-:W-:-:S08]  /*03d0*/  DFMA R16, -R12, R10, R14 ;  /* 0x0000000a0c10722b */ /* 0x000fd0000000010e */
[----:B------:R-:W-:-:S10]  /*03e0*/  DFMA R2, R2, R16, R10 ;  /* 0x000000100202722b */ /* 0x000fd4000000000a */
[----:B------:R-:W-:-:S05]  /*03f0*/  FFMA R0, RZ, R13, R3 ;  /* 0x0000000dff007223 */ /* 0x000fca0000000003 */
[----:B------:R-:W-:-:S13]  /*0400*/  FSETP.GT.AND P0, PT, |R0|, 1.469367938527859385e-39, PT ;  /* 0x001000000000780b */ /* 0x000fda0003f04200 */
[----:B------:R-:W-:Y:S05]  /*0410*/  @P0 BRA P1, `(.L_x_3) ;  /* 0x0000000000100947 */ /* 0x000fea0000800000 */
[----:B------:R-:W-:-:S07]  /*0420*/  MOV R0, 0x440 ;  /* 0x0000044000007802 */ /* 0x000fce0000000f00 */
[----:B------:R-:W-:Y:S05]  /*0430*/  CALL.REL.NOINC `($__internal_0_$__cuda_sm20_div_rn_f64_full) ;  /* 0x0000001000847944 */ /* 0x000fea0003c00000 */
[----:B------:R-:W-:Y:S01]  /*0440*/  MOV R2, R18 ;  /* 0x0000001200027202 */ /* 0x000fe20000000f00 */
[----:B------:R-:W-:-:S07]  /*0450*/  IMAD.MOV.U32 R3, RZ, RZ, R19 ;  /* 0x000000ffff037224 */ /* 0x000fce00078e0013 */
.L_x_3:
[----:B------:R-:W0:Y:S02]  /*0460*/  LDC.64 R4, c[0x0][0x380] ;  /* 0x0000e000ff047b82 */ /* 0x000e240000000a00 */
[----:B0-----:R-:W-:-:S05]  /*0470*/  IMAD.WIDE R8, R8, 0x4, R4 ;  /* 0x0000000408087825 */ /* 0x001fca00078e0204 */
[----:B------:R-:W2:Y:S02]  /*0480*/  LDG.E R0, desc[UR4][R8.64] ;  /* 0x0000000408007981 */ /* 0x000ea4000c1e1900 */
[----:B--2---:R-:W-:-:S04]  /*0490*/  FADD R0, R7, -R0 ;  /* 0x8000000007007221 */ /* 0x004fc80000000000 */
[----:B------:R-:W0:Y:S02]  /*04a0*/  F2F.F64.F32 R4, R0 ;  /* 0x0000000000047310 */ /* 0x000e240000201800 */
[----:B0-----:R-:W-:-:S10]  /*04b0*/  DFMA R4, R4, R2, R24 ;  /* 0x000000020404722b */ /* 0x001fd40000000018 */
[----:B------:R-:W0:Y:S02]  /*04c0*/  F2F.F32.F64 R5, R4 ;  /* 0x0000000400057310 */ /* 0x000e240000301000 */
[----:B0-----:R-:W-:Y:S01]  /*04d0*/  STG.E desc[UR4][R8.64], R5 ;  /* 0x0000000508007986 */ /* 0x001fe2000c101904 */
[----:B------:R-:W-:Y:S05]  /*04e0*/  EXIT ;  /* 0x000000000000794d */ /* 0x000fea0003800000 */
.L_x_0:
[----:B------:R-:W0:Y:S02]  /*04f0*/  LDC R5, c[0x0][0x370] ;  /* 0x0000dc00ff057b82 */ /* 0x000e240000000800 */
[----:B0-----:R-:W-:-:S04]  /*0500*/  IADD3 R2, PT, PT, R5, -0x1, RZ ;  /* 0xffffffff05027810 */ /* 0x001fc80007ffe0ff */
[----:B------:R-:W-:-:S13]  /*0510*/  ISETP.NE.AND P0, PT, R2, UR6, PT ;  /* 0x0000000602007c0c */ /* 0x000fda000bf05270 */
[----:B------:R-:W-:Y:S05]  /*0520*/  @P0 BRA `(.L_x_4) ;  /* 0x00000004002c0947 */ /* 0x000fea0003800000 */
[----:B------:R-:W0:Y:S08]  /*0530*/  LDC.64 R6, c[0x0][0x3b0] ;  /* 0x0000ec00ff067b82 */ /* 0x000e300000000a00 */
[----:B------:R-:W1:Y:S08]  /*0540*/  LDC.64 R12, c[0x0][0x388] ;  /* 0x0000e200ff0c7b82 */ /* 0x000e700000000a00 */
[----:B------:R-:W2:Y:S08]  /*0550*/  LDC.64 R8, c[0x0][0x390] ;  /* 0x0000e400ff087b82 */ /* 0x000eb00000000a00 */
[----:B------:R-:W4:Y:S01]  /*0560*/  LDC.64 R4, c[0x0][0x398] ;  /* 0x0000e600ff047b82 */ /* 0x000f220000000a00 */
[----:B0-----:R-:W-:-:S02]  /*0570*/  IMAD R2, R3, R6, RZ ;  /* 0x0000000603027224 */ /* 0x001fc400078e02ff */
[C---:B------:R-:W-:Y:S02]  /*0580*/  IMAD R15, R7.reuse, UR6, -R7 ;  /* 0x00000006070f7c24 */ /* 0x040fe4000f8e0a07 */
[--C-:B------:R-:W-:Y:S02]  /*0590*/  IMAD R7, R7, UR6, R2.reuse ;  /* 0x0000000607077c24 */ /* 0x100fe4000f8e0202 */
[----:B------:R-:W-:Y:S01]  /*05a0*/  IMAD.IADD R17, R2, 0x1, R15 ;  /* 0x0000000102117824 */ /* 0x000fe200078e020f */
[----:B------:R-:W-:Y:S01]  /*05b0*/  IADD3 R19, PT, PT, R15, -R6, R2 ;  /* 0x800000060f137210 */ /* 0x000fe20007ffe002 */
[----:B-1----:R-:W-:-:S04]  /*05c0*/  IMAD.WIDE R10, R7, 0x4, R12 ;  /* 0x00000004070a7825 */ /* 0x002fc800078e020c */
[C---:B------:R-:W-:Y:S02]  /*05d0*/  IMAD.WIDE R12, R17.reuse, 0x4, R12 ;  /* 0x00000004110c7825 */ /* 0x040fe400078e020c */
[----:B------:R-:W3:Y:S02]  /*05e0*/  LDG.E R10, desc[UR4][R10.64] ;  /* 0x000000040a0a7981 */ /* 0x000ee4000c1e1900 */
[--C-:B--2---:R-:W-:Y:S02]  /*05f0*/  IMAD.WIDE R14, R17, 0x4, R8.reuse ;  /* 0x00000004110e7825 */ /* 0x104fe400078e0208 */
[----:B------:R0:W3:Y:S02]  /*0600*/  LDG.E R13, desc[UR4][R12.64] ;  /* 0x000000040c0d7981 */ /* 0x0000e4000c1e1900 */
[----:B------:R-:W-:Y:S02]  /*0610*/  IMAD.WIDE R8, R19, 0x4, R8 ;  /* 0x0000000413087825 */ /* 0x000fe400078e0208 */
[----:B------:R-:W2:Y:S01]  /*0620*/  LDG.E R15, desc[UR4][R14.64] ;  /* 0x000000040e0f7981 */ /* 0x000ea2000c1e1900 */
[----:B------:R-:W1:Y:S01]  /*0630*/  LDCU UR6, c[0x0][0x360] ;  /* 0x00006c00ff0677ac */ /* 0x000e620008000800 */
[----:B----4-:R-:W-:Y:S01]  /*0640*/  IMAD.WIDE R16, R7, 0x4, R4 ;  /* 0x0000000407107825 */ /* 0x010fe200078e0204 */
[----:B------:R-:W4:Y:S01]  /*0650*/  LDC.64 R18, c[0x0][0x3a0] ;  /* 0x0000e800ff127b82 */ /* 0x000f220000000a00 */
[----:B------:R-:W2:Y:S04]  /*0660*/  LDG.E R9, desc[UR4][R8.64] ;  /* 0x0000000408097981 */ /* 0x000ea8000c1e1900 */
[----:B------:R-:W2:Y:S03]  /*0670*/  LDG.E R17, desc[UR4][R16.64] ;  /* 0x0000000410117981 */ /* 0x000ea6000c1e1900 */
[----:B0-----:R-:W0:Y:S01]  /*0680*/  LDC R12, c[0x0][0x3b8] ;  /* 0x0000ee00ff0c7b82 */ /* 0x001e220000000800 */
[----:B-1----:R-:W-:Y:S01]  /*0690*/  IADD3 R5, PT, PT, R3, UR6, RZ ;  /* 0x0000000603057c10 */ /* 0x002fe2000fffe0ff */
[----:B0-----:R-:W0:Y:S04]  /*06a0*/  MUFU.RCP R11, R12 ;  /* 0x0000000c000b7308 */ /* 0x001e280000001000 */
[----:B----4-:R-:W-:Y:S01]  /*06b0*/  IMAD.WIDE.U32 R4, R5, 0x4, R18 ;  /* 0x0000000405047825 */ /* 0x010fe200078e0012 */
[----:B------:R-:W-:Y:S05]  /*06c0*/  BSSY.RECONVERGENT B0, `(.L_x_5) ;  /* 0x0000010000007945 */ /* 0x000fea0003800200 */
[----:B------:R1:W5:Y:S01]  /*06d0*/  LDG.E R4, desc[UR4][R4.64] ;  /* 0x0000000404047981 */ /* 0x000362000c1e1900 */
[----:B0-----:R-:W-:-:S04]  /*06e0*/  FFMA R2, R11, -R12, 1 ;  /* 0x3f8000000b027423 */ /* 0x001fc8000000080c */
[----:B------:R-:W-:Y:S01]  /*06f0*/  FFMA R2, R11, R2, R11 ;  /* 0x000000020b027223 */ /* 0x000fe2000000000b */
[----:B---3--:R-:W-:-:S04]  /*0700*/  FADD R10, R10, -R13 ;  /* 0x8000000d0a0a7221 */ /* 0x008fc80000000000 */
[----:B--2---:R-:W-:-:S04]  /*0710*/  FADD R10, R10, R15 ;  /* 0x0000000f0a0a7221 */ /* 0x004fc80000000000 */
[----:B------:R-:W-:-:S04]  /*0720*/  FADD R10, R10, -R9 ;  /* 0x800000090a0a7221 */ /* 0x000fc80000000000 */
[----:B------:R-:W-:-:S04]  /*0730*/  FMUL R3, R10, R17 ;  /* 0x000000110a037220 */ /* 0x000fc80000400000 */
[----:B------:R-:W0:Y:S01]  /*0740*/  FCHK P0, R3, R12 ;  /* 0x0000000c03007302 */ /* 0x000e220000000000 */
[----:B------:R-:W-:-:S04]  /*0750*/  FFMA R6, R2, R3, RZ ;  /* 0x0000000302067223 */ /* 0x000fc800000000ff */
[----:B-1----:R-:W-:-:S04]  /*0760*/  FFMA R5, R6, -R12, R3 ;  /* 0x8000000c06057223 */ /* 0x002fc80000000003 */
[----:B------:R-:W-:Y:S01]  /*0770*/  FFMA R5, R2, R5, R6 ;  /* 0x0000000502057223 */ /* 0x000fe20000000006 */
[----:B0-----:R-:W-:Y:S06]  /*0780*/  @!P0 BRA `(.L_x_6) ;  /* 0x00000000000c8947 */ /* 0x001fec0003800000 */
[----:B------:R-:W-:Y:S01]  /*0790*/  IMAD.MOV.U32 R2, RZ, RZ, R3 ;  /* 0x000000ffff027224 */ /* 0x000fe200078e0003 */
[----:B------:R-:W-:-:S07]  /*07a0*/  MOV R6, 0x7c0 ;  /* 0x000007c000067802 */ /* 0x000fce0000000f00 */
[----:B-----5:R-:W-:Y:S05]  /*07b0*/  CALL.REL.NOINC `($__internal_1_$__cuda_sm3x_div_rn_noftz_f32_slowpath) ;  /* 0x0000001400107944 */ /* 0x020fea0003c00000 */
.L_x_6:
[----:B------:R-:W-:Y:S05]  /*07c0*/  BSYNC.RECONVERGENT B0 ;  /* 0x0000000000007941 */ /* 0x000fea0003800200 */
.L_x_5:
[----:B------:R-:W0:Y:S01]  /*07d0*/  LDCU UR6, c[0x0][0x3b8] ;  /* 0x00007700ff0677ac */ /* 0x000e220008000800 */
[----:B------:R-:W-:Y:S01]  /*07e0*/  MOV R2, 0x1 ;  /* 0x0000000100027802 */ /* 0x000fe20000000f00 */
[----:B-----5:R-:W-:Y:S01]  /*07f0*/  FADD R24, R4, -R5 ;  /* 0x8000000504187221 */ /* 0x020fe20000000000 */
        /* <DEDUP_REMOVED lines=12> */
[----:B------:R-:W-:Y:S01]  /*08c0*/  DFMA R2, R2, R10, R8 ;  /* 0x0000000a0202722b */ /* 0x000fe20000000008 */
[----:B------:R0:W1:Y:S09]  /*08d0*/  F2F.F64.F32 R8, R4 ;  /* 0x0000000400087310 */ /* 0x0000720000201800 */
[----:B------:R-:W-:-:S05]  /*08e0*/  FFMA R0, RZ, R13, R3 ;  /* 0x0000000dff007223 */ /* 0x000fca0000000003 */
[----:B------:R-:W-:-:S13]  /*08f0*/  FSETP.GT.AND P0, PT, |R0|, 1.469367938527859385e-39, PT ;  /* 0x001000000000780b */ /* 0x000fda0003f04200 */
[----:B01----:R-:W-:Y:S05]  /*0900*/  @P0 BRA P1, `(.L_x_7) ;  /* 0x0000000000100947 */ /* 0x003fea0000800000 */
[----:B------:R-:W-:-:S07]  /*0910*/  MOV R0, 0x930 ;  /* 0x0000093000007802 */ /* 0x000fce0000000f00 */
[----:B------:R-:W-:Y:S05]  /*0920*/  CALL.REL.NOINC `($__internal_0_$__cuda_sm20_div_rn_f64_full) ;  /* 0x0000000c00487944 */ /* 0x000fea0003c00000 */
[----:B------:R-:W-:Y:S01]  /*0930*/  IMAD.MOV.U32 R2, RZ, RZ, R18 ;  /* 0x000000ffff027224 */ /* 0x000fe200078e0012 */
[----:B------:R-:W-:-:S07]  /*0940*/  MOV R3, R19 ;  /* 0x0000001300037202 */ /* 0x000fce0000000f00 */
.L_x_7:
        /* <DEDUP_REMOVED lines=9> */
.L_x_4:
[----:B------:R-:W-:-:S13]  /*09e0*/  ISETP.NE.AND P0, PT, R3, RZ, PT ;  /* 0x000000ff0300720c */ /* 0x000fda0003f05270 */
[----:B------:R-:W-:Y:S05]  /*09f0*/  @P0 BRA `(.L_x_8) ;  /* 0x0000000400100947 */ /* 0x000fea0003800000 */
[----:B------:R-:W0:Y:S08]  /*0a00*/  LDC.64 R4, c[0x0][0x3b0] ;  /* 0x0000ec00ff047b82 */ /* 0x000e300000000a00 */
[----:B------:R-:W1:Y:S08]  /*0a10*/  LDC.64 R8, c[0x0][0x388] ;  /* 0x0000e200ff087b82 */ /* 0x000e700000000a00 */
[----:B------:R-:W2:Y:S01]  /*0a20*/  LDC.64 R14, c[0x0][0x390] ;  /* 0x0000e400ff0e7b82 */ /* 0x000ea20000000a00 */
[----:B0-----:R-:W-:-:S07]  /*0a30*/  IMAD R7, R5, UR6, RZ ;  /* 0x0000000605077c24 */ /* 0x001fce000f8e02ff */
[----:B------:R-:W0:Y:S01]  /*0a40*/  LDC.64 R2, c[0x0][0x398] ;  /* 0x0000e600ff027b82 */ /* 0x000e220000000a00 */
[----:B------:R-:W-:-:S04]  /*0a50*/  IMAD.IADD R13, R7, 0x1, R4 ;  /* 0x00000001070d7824 */ /* 0x000fc800078e0204 */
[C-C-:B-1----:R-:W-:Y:S01]  /*0a60*/  IMAD.WIDE R10, R13.reuse, 0x4, R8.reuse ;  /* 0x000000040d0a7825 */ /* 0x142fe200078e0208 */
[----:B------:R-:W-:Y:S02]  /*0a70*/  IADD3 R5, PT, PT, R13, R5, RZ ;  /* 0x000000050d057210 */ /* 0x000fe40007ffe0ff */
[----:B------:R-:W1:Y:S03]  /*0a80*/  LDC R18, c[0x0][0x3b8] ;  /* 0x0000ee00ff127b82 */ /* 0x000e660000000800 */
[----:B------:R-:W-:Y:S01]  /*0a90*/  IMAD.WIDE R8, R5, 0x4, R8 ;  /* 0x0000000405087825 */ /* 0x000fe200078e0208 */
[----:B------:R-:W4:Y:S03]  /*0aa0*/  LDG.E R11, desc[UR4][R10.64] ;  /* 0x000000040a0b7981 */ /* 0x000f26000c1e1900 */
[----:B--2---:R-:W-:-:S02]  /*0ab0*/  IMAD.WIDE R12, R13, 0x4, R14 ;  /* 0x000000040d0c7825 */ /* 0x004fc400078e020e */
[----:B------:R-:W4:Y:S02]  /*0ac0*/  LDG.E R8, desc[UR4][R8.64] ;  /* 0x0000000408087981 */ /* 0x000f24000c1e1900 */
[C---:B------:R-:W-:Y:S02]  /*0ad0*/  IMAD.WIDE R14, R7.reuse, 0x4, R14 ;  /* 0x00000004070e7825 */ /* 0x040fe400078e020e */
[----:B------:R-:W2:Y:S02]  /*0ae0*/  LDG.E R12, desc[UR4][R12.64] ;  /* 0x000000040c0c7981 */ /* 0x000ea4000c1e1900 */
[----:B0-----:R-:W-:Y:S02]  /*0af0*/  IMAD.WIDE R16, R7, 0x4, R2 ;  /* 0x0000000407107825 */ /* 0x001fe400078e0202 */
[----:B------:R-:W3:Y:S01]  /*0b00*/  LDG.E R14, desc[UR4][R14.64] ;  /* 0x000000040e0e7981 */ /* 0x000ee2000c1e1900 */
[----:B------:R-:W0:Y:S03]  /*0b10*/  LDC.64 R4, c[0x0][0x3a8] ;  /* 0x0000ea00ff047b82 */ /* 0x000e260000000a00 */
[----:B------:R-:W3:Y:S01]  /*0b20*/  LDG.E R16, desc[UR4][R16.64] ;  /* 0x0000000410107981 */ /* 0x000ee2000c1e1900 */
[----:B-1----:R-:W1:Y:S02]  /*0b30*/  MUFU.RCP R3, R18 ;  /* 0x0000001200037308 */ /* 0x002e640000001000 */
[C---:B-1----:R-:W-:Y:S01]  /*0b40*/  FFMA R2, R3.reuse, -R18, 1 ;  /* 0x3f80000003027423 */ /* 0x042fe20000000812 */
[----:B0-----:R0:W5:Y:S03]  /*0b50*/  LDG.E R4, desc[UR4][R4.64] ;  /* 0x0000000404047981 */ /* 0x001166000c1e1900 */
[----:B------:R-:W-:Y:S01]  /*0b60*/  FFMA R2, R3, R2, R3 ;  /* 0x0000000203027223 */ /* 0x000fe20000000003 */
[----:B----4-:R-:W-:-:S04]  /*0b70*/  FADD R11, R8, -R11 ;  /* 0x8000000b080b7221 */ /* 0x010fc80000000000 */
[----:B--2---:R-:W-:-:S04]  /*0b80*/  FADD R11, R11, R12 ;  /* 0x0000000c0b0b7221 */ /* 0x004fc80000000000 */
[----:B---3--:R-:W-:-:S04]  /*0b90*/  FADD R11, R11, -R14 ;  /* 0x8000000e0b0b7221 */ /* 0x008fc80000000000 */
[----:B------:R-:W-:-:S04]  /*0ba0*/  FMUL R11, R11, R16 ;  /* 0x000000100b0b7220 */ /* 0x000fc80000400000 */
[----:B------:R-:W1:Y:S01]  /*0bb0*/  FCHK P0, R11, R18 ;  /* 0x000000120b007302 */ /* 0x000e620000000000 */
[----:B------:R-:W-:-:S04]  /*0bc0*/  FFMA R6, R2, R11, RZ ;  /* 0x0000000b02067223 */ /* 0x000fc800000000ff */
[----:B0-----:R-:W-:-:S04]  /*0bd0*/  FFMA R5, R6, -R18, R11 ;  /* 0x8000001206057223 */ /* 0x001fc8000000000b */
[----:B------:R-:W-:Y:S01]  /*0be0*/  FFMA R5, R2, R5, R6 ;  /* 0x0000000502057223 */ /* 0x000fe20000000006 */
[----:B-1----:R-:W-:Y:S06]  /*0bf0*/  @!P0 BRA `(.L_x_9) ;  /* 0x00000000000c8947 */ /* 0x002fec0003800000 */
[----:B------:R-:W-:Y:S01]  /*0c00*/  IMAD.MOV.U32 R2, RZ, RZ, R11 ;  /* 0x000000ffff027224 */ /* 0x000fe200078e000b */
[----:B------:R-:W-:-:S07]  /*0c10*/  MOV R6, 0xc30 ;  /* 0x00000c3000067802 */ /* 0x000fce0000000f00 */
[----:B-----5:R-:W-:Y:S05]  /*0c20*/  CALL.REL.NOINC `($__internal_1_$__cuda_sm3x_div_rn_noftz_f32_slowpath) ;  /* 0x0000000c00f47944 */ /* 0x020fea0003c00000 */
.L_x_9:
        /* <DEDUP_REMOVED lines=24> */
.L_x_10:
        /* <DEDUP_REMOVED lines=9> */
.L_x_8:
[----:B------:R-:W0:Y:S02]  /*0e40*/  LDC R4, c[0x0][0x360] ;  /* 0x0000d800ff047b82 */ /* 0x000e240000000800 */
[----:B0-----:R-:W-:-:S05]  /*0e50*/  VIADD R2, R4, 0xffffffff ;  /* 0xffffffff04027836 */ /* 0x001fca0000000000 */
[----:B------:R-:W-:-:S13]  /*0e60*/  ISETP.NE.AND P0, PT, R3, R2, PT ;  /* 0x000000020300720c */ /* 0x000fda0003f05270 */
[----:B------:R-:W-:Y:S05]  /*0e70*/  @P0 BRA `(.L_x_11) ;  /* 0x0000000400400947 */ /* 0x000fea0003800000 */
[----:B------:R-:W0:Y:S01]  /*0e80*/  LDC.64 R6, c[0x0][0x3b0] ;  /* 0x0000ec00ff067b82 */ /* 0x000e220000000a00 */
[----:B------:R-:W-:-:S07]  /*0e90*/  IADD3 R3, PT, PT, R3, -0x1, RZ ;  /* 0xffffffff03037810 */ /* 0x000fce0007ffe0ff */
[----:B------:R-:W1:Y:S08]  /*0ea0*/  LDC.64 R14, c[0x0][0x388] ;  /* 0x0000e200ff0e7b82 */ /* 0x000e700000000a00 */
[----:B------:R-:W2:Y:S01]  /*0eb0*/  LDC.64 R8, c[0x0][0x390] ;  /* 0x0000e400ff087b82 */ /* 0x000ea20000000a00 */
[----:B0-----:R-:W-:-:S07]  /*0ec0*/  IMAD R10, R3, R6, RZ ;  /* 0x00000006030a7224 */ /* 0x001fce00078e02ff */
[----:B------:R-:W0:Y:S01]  /*0ed0*/  LDC.64 R2, c[0x0][0x398] ;  /* 0x0000e600ff027b82 */ /* 0x000e220000000a00 */
[----:B------:R-:W-:Y:S01]  /*0ee0*/  IMAD R19, R7, UR6, R10 ;  /* 0x0000000607137c24 */ /* 0x000fe2000f8e020a */
[----:B------:R-:W-:-:S03]  /*0ef0*/  IADD3 R10, PT, PT, R10, -R6, RZ ;  /* 0x800000060a0a7210 */ /* 0x000fc60007ffe0ff */
[C---:B------:R-:W-:Y:S02]  /*0f00*/  IMAD.IADD R11, R19.reuse, 0x1, R7 ;  /* 0x00000001130b7824 */ /* 0x040fe400078e0207 */
[----:B-1----:R-:W-:-:S04]  /*0f10*/  IMAD.WIDE R16, R19, 0x4, R14 ;  /* 0x0000000413107825 */ /* 0x002fc800078e020e */
[----:B------:R-:W-:Y:S01]  /*0f20*/  IMAD.WIDE R14, R11, 0x4, R14 ;  /* 0x000000040b0e7825 */ /* 0x000fe200078e020e */
[----:B------:R-:W4:Y:S03]  /*0f30*/  LDG.E R12, desc[UR4][R16.64] ;  /* 0x00000004100c7981 */ /* 0x000f26000c1e1900 */
[----:B------:R-:W-:Y:S01]  /*0f40*/  IMAD R21, R7, UR6, R10 ;  /* 0x0000000607157c24 */ /* 0x000fe2000f8e020a */
[----:B------:R1:W4:Y:S01]  /*0f50*/  LDG.E R13, desc[UR4][R14.64] ;  /* 0x000000040e0d7981 */ /* 0x000322000c1e1900 */
[----:B--2---:R-:W-:-:S04]  /*0f60*/  IMAD.WIDE R10, R19, 0x4, R8 ;  /* 0x00000004130a7825 */ /* 0x004fc800078e0208 */
[----:B------:R-:W-:Y:S02]  /*0f70*/  IMAD.IADD R7, R19, 0x1, R6 ;  /* 0x0000000113077824 */ /* 0x000fe400078e0206 */
[----:B------:R-:W-:Y:S01]  /*0f80*/  IMAD.WIDE R18, R21, 0x4, R8 ;  /* 0x0000000415127825 */ /* 0x000fe200078e0208 */
[----:B------:R-:W2:Y:S01]  /*0f90*/  LDG.E R11, desc[UR4][R10.64] ;  /* 0x000000040a0b7981 */ /* 0x000ea2000c1e1900 */
[----:B------:R-:W3:Y:S02]  /*0fa0*/  LDC.64 R8, c[0x0][0x3a0] ;  /* 0x0000e800ff087b82 */ /* 0x000ee40000000a00 */
[----:B0-----:R-:W-:Y:S02]  /*0fb0*/  IMAD.WIDE R2, R7, 0x4, R2 ;  /* 0x0000000407027825 */ /* 0x001fe400078e0202 */
[----:B------:R-:W2:Y:S04]  /*0fc0*/  LDG.E R19, desc[UR4][R18.64] ;  /* 0x0000000412137981 */ /* 0x000ea8000c1e1900 */
[----:B------:R0:W2:Y:S01]  /*0fd0*/  LDG.E R3, desc[UR4][R2.64] ;  /* 0x0000000402037981 */ /* 0x0000a2000c1e1900 */
[----:B------:R-:W-:Y:S01]  /*0fe0*/  IADD3 R5, PT, PT, R5, UR6, RZ ;  /* 0x0000000605057c10 */ /* 0x000fe2000fffe0ff */
[----:B-1----:R-:W1:Y:S04]  /*0ff0*/  LDC R14, c[0x0][0x3b8] ;  /* 0x0000ee00ff0e7b82 */ /* 0x002e680000000800 */
[----:B---3--:R-:W-:-:S05]  /*1000*/  IMAD.WIDE.U32 R8, R5, 0x4, R8 ;  /* 0x0000000405087825 */ /* 0x008fca00078e0008 */
[----:B------:R3:W5:Y:S01]  /*1010*/  LDG.E R24, desc[UR4][R8.64] ;  /* 0x0000000408187981 */ /* 0x000762000c1e1900 */
[----:B-1----:R-:W1:Y:S01]  /*1020*/  MUFU.RCP R5, R14 ;  /* 0x0000000e00057308 */ /* 0x002e620000001000 */
[----:B------:R-:W-:Y:S01]  /*1030*/  BSSY.RECONVERGENT B0, `(.L_x_12) ;  /* 0x000000f000007945 */ /* 0x000fe20003800200 */
[----:B-1----:R-:W-:-:S04]  /*1040*/  FFMA R6, R5, -R14, 1 ;  /* 0x3f80000005067423 */ /* 0x002fc8000000080e */
[----:B0-----:R-:W-:Y:S01]  /*1050*/  FFMA R2, R5, R6, R5 ;  /* 0x0000000605027223 */ /* 0x001fe20000000005 */
[----:B----4-:R-:W-:-:S04]  /*1060*/  FADD R12, R13, -R12 ;  /* 0x8000000c0d0c7221 */ /* 0x010fc80000000000 */
[----:B--2---:R-:W-:-:S04]  /*1070*/  FADD R12, R12, R11 ;  /* 0x0000000b0c0c7221 */ /* 0x004fc80000000000 */
[----:B------:R-:W-:-:S04]  /*1080*/  FADD R12, R12, -R19 ;  /* 0x800000130c0c7221 */ /* 0x000fc80000000000 */
[----:B------:R-:W-:-:S04]  /*1090*/  FMUL R11, R12, R3 ;  /* 0x000000030c0b7220 */ /* 0x000fc80000400000 */
[----:B------:R-:W0:Y:S01]  /*10a0*/  FCHK P0, R11, R14 ;  /* 0x0000000e0b007302 */ /* 0x000e220000000000 */
[----:B------:R-:W-:-:S04]  /*10b0*/  FFMA R6, R2, R11, RZ ;  /* 0x0000000b02067223 */ /* 0x000fc800000000ff */
[----:B------:R-:W-:-:S04]  /*10c0*/  FFMA R5, R6, -R14, R11 ;  /* 0x8000000e06057223 */ /* 0x000fc8000000000b */
[----:B------:R-:W-:Y:S01]  /*10d0*/  FFMA R5, R2, R5, R6 ;  /* 0x0000000502057223 */ /* 0x000fe20000000006 */
[----:B0--3--:R-:W-:Y:S06]  /*10e0*/  @!P0 BRA `(.L_x_13) ;  /* 0x00000000000c8947 */ /* 0x009fec0003800000 */
[----:B------:R-:W-:Y:S01]  /*10f0*/  IMAD.MOV.U32 R2, RZ, RZ, R11 ;  /* 0x000000ffff027224 */ /* 0x000fe200078e000b */
[----:B------:R-:W-:-:S07]  /*1100*/  MOV R6, 0x1120 ;  /* 0x0000112000067802 */ /* 0x000fce0000000f00 */
[----:B-----5:R-:W-:Y:S05]  /*1110*/  CALL.REL.NOINC `($__internal_1_$__cuda_sm3x_div_rn_noftz_f32_slowpath) ;  /* 0x0000000800b87944 */ /* 0x020fea0003c00000 */
.L_x_13:
[----:B------:R-:W-:Y:S05]  /*1120*/  BSYNC.RECONVERGENT B0 ;  /* 0x0000000000007941 */ /* 0x000fea0003800200 */
.L_x_12:
[----:B------:R-:W0:Y:S01]  /*1130*/  LDC.64 R2, c[0x0][0x3a0] ;  /* 0x0000e800ff027b82 */ /* 0x000e220000000a00 */
[----:B------:R-:W-:Y:S01]  /*1140*/  IADD3 R9, PT, PT, R4, UR6, RZ ;  /* 0x0000000604097c10 */ /* 0x000fe2000fffe0ff */
[----:B------:R-:W1:Y:S04]  /*1150*/  LDCU UR7, c[0x0][0x3b8] ;  /* 0x00007700ff0777ac */ /* 0x000e680008000800 */
[----:B0-----:R-:W-:-:S05]  /*1160*/  IMAD.WIDE.U32 R2, R9, 0x4, R2 ;  /* 0x0000000409027825 */ /* 0x001fca00078e0002 */
[----:B------:R0:W2:Y:S01]  /*1170*/  LDG.E R0, desc[UR4][R2.64] ;  /* 0x0000000402007981 */ /* 0x0000a2000c1e1900 */
[----:B-1----:R-:W1:Y:S01]  /*1180*/  F2F.F64.F32 R14, UR7 ;  /* 0x00000007000e7d10 */ /* 0x002e620008201800 */
[----:B------:R-:W-:Y:S02]  /*1190*/  IMAD.MOV.U32 R8, RZ, RZ, 0x1 ;  /* 0x00000001ff087424 */ /* 0x000fe400078e00ff */
[----:B-----5:R-:W-:Y:S01]  /*11a0*/  FADD R24, R24, -R5 ;  /* 0x8000000518187221 */ /* 0x020fe20000000000 */
[C---:B-1----:R-:W-:Y:S02]  /*11b0*/  DADD R12, R14.reuse, 1 ;  /* 0x3ff000000e0c7429 */ /* 0x042fe40000000000 */
[----:B------:R-:W-:-:S04]  /*11c0*/  DADD R14, -R14, 1 ;  /* 0x3ff000000e0e7429 */ /* 0x000fc80000000100 */
[----:B------:R-:W1:Y:S06]  /*11d0*/  MUFU.RCP64H R9, R13 ;  /* 0x0000000d00097308 */ /* 0x000e6c0000001800 */
[----:B------:R-:W-:Y:S01]  /*11e0*/  FSETP.GEU.AND P1, PT, |R15|, 6.5827683646048100446e-37, PT ;  /* 0x036000000f00780b */ /* 0x000fe20003f2e200 */
[----:B-1----:R-:W-:-:S08]  /*11f0*/  DFMA R10, -R12, R8, 1 ;  /* 0x3ff000000c0a742b */ /* 0x002fd00000000108 */
[----:B------:R-:W-:-:S08]  /*1200*/  DFMA R10, R10, R10, R10 ;  /* 0x0000000a0a0a722b */ /* 0x000fd0000000000a */
[----:B------:R-:W-:-:S08]  /*1210*/  DFMA R10, R8, R10, R8 ;  /* 0x0000000a080a722b */ /* 0x000fd00000000008 */
[----:B------:R-:W-:-:S08]  /*1220*/  DFMA R8, -R12, R10, 1 ;  /* 0x3ff000000c08742b */ /* 0x000fd0000000010a */
[----:B------:R-:W-:-:S08]  /*1230*/  DFMA R8, R10, R8, R10 ;  /* 0x000000080a08722b */ /* 0x000fd0000000000a */
[----:B0-----:R-:W-:-:S08]  /*1240*/  DMUL R2, R14, R8 ;  /* 0x000000080e027228 */ /* 0x001fd00000000000 */
[----:B------:R-:W-:-:S08]  /*1250*/  DFMA R10, -R12, R2, R14 ;  /* 0x000000020c0a722b */ /* 0x000fd0000000010e */
[----:B------:R-:W-:-:S10]  /*1260*/  DFMA R2, R8, R10, R2 ;  /* 0x0000000a0802722b */ /* 0x000fd40000000002 */
[----:B------:R-:W-:-:S05]  /*1270*/  FFMA R4, RZ, R13, R3 ;  /* 0x0000000dff047223 */ /* 0x000fca0000000003 */
[----:B------:R-:W-:Y:S01]  /*1280*/  FSETP.GT.AND P0, PT, |R4|, 1.469367938527859385e-39, PT ;  /* 0x001000000400780b */ /* 0x000fe20003f04200 */
[----:B--2---:R0:W1:-:S12]  /*1290*/  F2F.F64.F32 R8, R0 ;  /* 0x0000000000087310 */ /* 0x0040580000201800 */
[----:B------:R-:W-:Y:S05]  /*12a0*/  @P0 BRA P1, `(.L_x_14) ;  /* 0x0000000000100947 */ /* 0x000fea0000800000 */
[----:B0-----:R-:W-:-:S07]  /*12b0*/  MOV R0, 0x12d0 ;  /* 0x000012d000007802 */ /* 0x001fce0000000f00 */
[----:B-1----:R-:W-:Y:S05]  /*12c0*/  CALL.REL.NOINC `($__internal_0_$__cuda_sm20_div_rn_f64_full) ;  /* 0x0000000000e07944 */ /* 0x002fea0003c00000 */
[----:B------:R-:W-:Y:S01]  /*12d0*/  MOV R2, R18 ;  /* 0x0000001200027202 */ /* 0x000fe20000000f00 */
[----:B------:R-:W-:-:S07]  /*12e0*/  IMAD.MOV.U32 R3, RZ, RZ, R19 ;  /* 0x000000ffff037224 */ /* 0x000fce00078e0013 */
.L_x_14:
[----:B------:R-:W2:Y:S02]  /*12f0*/  LDC.64 R4, c[0x0][0x380] ;  /* 0x0000e000ff047b82 */ /* 0x000ea40000000a00 */
[----:B--2---:R-:W-:-:S05]  /*1300*/  IMAD.WIDE R4, R7, 0x4, R4 ;  /* 0x0000000407047825 */ /* 0x004fca00078e0204 */
[----:B------:R-:W2:Y:S02]  /*1310*/  LDG.E R7, desc[UR4][R4.64] ;  /* 0x0000000404077981 */ /* 0x000ea4000c1e1900 */
[----:B--2---:R-:W-:-:S04]  /*1320*/  FADD R24, R24, -R7 ;  /* 0x8000000718187221 */ /* 0x004fc80000000000 */
[----:B------:R-:W1:Y:S02]  /*1330*/  F2F.F64.F32 R6, R24 ;  /* 0x0000001800067310 */ /* 0x000e640000201800 */
[----:B-1----:R-:W-:-:S10]  /*1340*/  DFMA R6, R6, R2, R8 ;  /* 0x000000020606722b */ /* 0x002fd40000000008 */
[----:B------:R-:W1:Y:S02]  /*1350*/  F2F.F32.F64 R7, R6 ;  /* 0x0000000600077310 */ /* 0x000e640000301000 */
[----:B-1----:R-:W-:Y:S01]  /*1360*/  STG.E desc[UR4][R4.64], R7 ;  /* 0x0000000704007986 */ /* 0x002fe2000c101904 */
[----:B------:R-:W-:Y:S05]  /*1370*/  EXIT ;  /* 0x000000000000794d */ /* 0x000fea0003800000 */
.L_x_11:
[----:B------:R-:W0:Y:S08]  /*1380*/  LDC.64 R12, c[0x0][0x3b0] ;  /* 0x0000ec00ff0c7b82 */ /* 0x000e300000000a00 */
[----:B------:R-:W1:Y:S08]  /*1390*/  LDC.64 R10, c[0x0][0x388] ;  /* 0x0000e200ff0a7b82 */ /* 0x000e700000000a00 */
[----:B------:R-:W2:Y:S08]  /*13a0*/  LDC.64 R6, c[0x0][0x390] ;  /* 0x0000e400ff067b82 */ /* 0x000eb00000000a00 */
[----:B------:R-:W4:Y:S01]  /*13b0*/  LDC.64 R4, c[0x0][0x398] ;  /* 0x0000e600ff047b82 */ /* 0x000f220000000a00 */
[----:B0-----:R-:W-:-:S02]  /*13c0*/  IMAD R2, R3, R12, R12 ;  /* 0x0000000c03027224 */ /* 0x001fc400078e020c */
[----:B------:R-:W-:Y:S02]  /*13d0*/  IMAD R14, R3, R12, RZ ;  /* 0x0000000c030e7224 */ /* 0x000fe400078e02ff */
[C---:B------:R-:W-:Y:S02]  /*13e0*/  IMAD R9, R13.reuse, UR6, R2 ;  /* 0x000000060d097c24 */ /* 0x040fe4000f8e0202 */
[C---:B------:R-:W-:Y:S02]  /*13f0*/  IMAD R3, R13.reuse, UR6, R14 ;  /* 0x000000060d037c24 */ /* 0x040fe4000f8e020e */
[----:B------:R-:W-:Y:S02]  /*1400*/  IMAD R15, R13, UR6, -R13 ;  /* 0x000000060d0f7c24 */ /* 0x000fe4000f8e0a0d */
[----:B-1----:R-:W-:-:S03]  /*1410*/  IMAD.WIDE R8, R9, 0x4, R10 ;  /* 0x0000000409087825 */ /* 0x002fc600078e020a */
[----:B------:R-:W-:Y:S01]  /*1420*/  IADD3 R15, PT, PT, R14, R15, RZ ;  /* 0x0000000f0e0f7210 */ /* 0x000fe20007ffe0ff */
[C---:B------:R-:W-:Y:S01]  /*1430*/  IMAD.WIDE R12, R3.reuse, 0x4, R10 ;  /* 0x00000004030c7825 */ /* 0x040fe200078e020a */
[----:B------:R-:W0:Y:S01]  /*1440*/  LDC R14, c[0x0][0x3b8] ;  /* 0x0000ee00ff0e7b82 */ /* 0x000e220000000800 */
[----:B------:R-:W5:Y:S02]  /*1450*/  LDG.E R8, desc[UR4][R8.64] ;  /* 0x0000000408087981 */ /* 0x000f64000c1e1900 */
[--C-:B--2---:R-:W-:Y:S02]  /*1460*/  IMAD.WIDE R10, R3, 0x4, R6.reuse ;  /* 0x00000004030a7825 */ /* 0x104fe400078e0206 */
[----:B------:R-:W5:Y:S02]  /*1470*/  LDG.E R13, desc[UR4][R12.64] ;  /* 0x000000040c0d7981 */ /* 0x000f64000c1e1900 */
[----:B------:R-:W-:Y:S02]  /*1480*/  IMAD.WIDE R6, R15, 0x4, R6 ;  /* 0x000000040f067825 */ /* 0x000fe400078e0206 */
[----:B------:R-:W2:Y:S02]  /*1490*/  LDG.E R11, desc[UR4][R10.64] ;  /* 0x000000040a0b7981 */ /* 0x000ea4000c1e1900 */
[----:B----4-:R-:W-:-:S02]  /*14a0*/  IMAD.WIDE R4, R3, 0x4, R4 ;  /* 0x0000000403047825 */ /* 0x010fc400078e0204 */
[----:B------:R-:W4:Y:S04]  /*14b0*/  LDG.E R7, desc[UR4][R6.64] ;  /* 0x0000000406077981 */ /* 0x000f28000c1e1900 */
[----:B------:R-:W3:Y:S01]  /*14c0*/  LDG.E R5, desc[UR4][R4.64] ;  /* 0x0000000404057981 */ /* 0x000ee2000c1e1900 */
[----:B------:R-:W-:Y:S01]  /*14d0*/  BSSY.RECONVERGENT B0, `(.L_x_15) ;  /* 0x0000011000007945 */ /* 0x000fe20003800200 */
[----:B0-----:R-:W0:Y:S01]  /*14e0*/  MUFU.RCP R15, R14 ;  /* 0x0000000e000f7308 */ /* 0x001e220000001000 */
[----:B-----5:R-:W-:Y:S01]  /*14f0*/  FADD R2, R8, -R13 ;  /* 0x8000000d08027221 */ /* 0x020fe20000000000 */
[----:B0-----:R-:W-:-:S03]  /*1500*/  FFMA R8, R15, -R14, 1 ;  /* 0x3f8000000f087423 */ /* 0x001fc6000000080e */
[----:B--2---:R-:W-:-:S04]  /*1510*/  FADD R2, R2, R11 ;  /* 0x0000000b02027221 */ /* 0x004fc80000000000 */
[----:B----4-:R-:W-:-:S04]  /*1520*/  FADD R2, R2, -R7 ;  /* 0x8000000702027221 */ /* 0x010fc80000000000 */
[----:B---3--:R-:W-:Y:S01]  /*1530*/  FMUL R9, R2, R5 ;  /* 0x0000000502097220 */ /* 0x008fe20000400000 */
[----:B------:R-:W-:-:S03]  /*1540*/  FFMA R2, R15, R8, R15 ;  /* 0x000000080f027223 */ /* 0x000fc6000000000f */
[----:B------:R-:W0:Y:S01]  /*1550*/  FCHK P0, R9, R14 ;  /* 0x0000000e09007302 */ /* 0x000e220000000000 */
[----:B------:R-:W-:-:S04]  /*1560*/  FFMA R6, R2, R9, RZ ;  /* 0x0000000902067223 */ /* 0x000fc800000000ff */
[----:B------:R-:W-:-:S04]  /*1570*/  FFMA R5, R6, -R14, R9 ;  /* 0x8000000e06057223 */ /* 0x000fc80000000009 */
[----:B------:R-:W-:Y:S01]  /*1580*/  FFMA R2, R2, R5, R6 ;  /* 0x0000000502027223 */ /* 0x000fe20000000006 */
[----:B0-----:R-:W-:Y:S06]  /*1590*/  @!P0 BRA `(.L_x_16) ;  /* 0x0000000000108947 */ /* 0x001fec0003800000 */
[----:B------:R-:W-:Y:S01]  /*15a0*/  IMAD.MOV.U32 R2, RZ, RZ, R9 ;  /* 0x000000ffff027224 */ /* 0x000fe200078e0009 */
[----:B------:R-:W-:-:S07]  /*15b0*/  MOV R6, 0x15d0 ;  /* 0x000015d000067802 */ /* 0x000fce0000000f00 */
[----:B------:R-:W-:Y:S05]  /*15c0*/  CALL.REL.NOINC `($__internal_1_$__cuda_sm3x_div_rn_noftz_f32_slowpath) ;  /* 0x00000004008c7944 */ /* 0x000fea0003c00000 */
[----:B------:R-:W-:-:S07]  /*15d0*/  MOV R2, R5 ;  /* 0x0000000500027202 */ /* 0x000fce0000000f00 */
.L_x_16:
[----:B------:R-:W-:Y:S05]  /*15e0*/  BSYNC.RECONVERGENT B0 ;  /* 0x0000000000007941 */ /* 0x000fea0003800200 */
.L_x_15:
[----:B------:R-:W0:Y:S02]  /*15f0*/  LDC.64 R4, c[0x0][0x380] ;  /* 0x0000e000ff047b82 */ /* 0x000e240000000a00 */
[----:B0-----:R-:W-:-:S05]  /*1600*/  IMAD.WIDE R4, R3, 0x4, R4 ;  /* 0x0000000403047825 */ /* 0x001fca00078e0204 */
[----:B------:R-:W2:Y:S02]  /*1610*/  LDG.E R3, desc[UR4][R4.64] ;  /* 0x0000000404037981 */ /* 0x000ea4000c1e1900 */
[----:B--2---:R-:W-:-:S05]  /*1620*/  FADD R3, R3, -R2 ;  /* 0x8000000203037221 */ /* 0x004fca0000000000 */
[----:B------:R-:W-:Y:S01]  /*1630*/  STG.E desc[UR4][R4.64], R3 ;  /* 0x0000000304007986 */ /* 0x000fe2000c101904 */
[----:B------:R-:W-:Y:S05]  /*1640*/  EXIT ;  /* 0x000000000000794d */ /* 0x000fea0003800000 */
        .weak           $__internal_0_$__cuda_sm20_div_rn_f64_full
        .type           $__internal_0_$__cuda_sm20_div_rn_f64_full,@function
        .size           $__internal_0_$__cuda_sm20_div_rn_f64_full,($__internal_1_$__cuda_sm3x_div_rn_noftz_f32_slowpath - $__internal_0_$__cuda_sm20_div_rn_f64_full)
$__internal_0_$__cuda_sm20_div_rn_f64_full:
[C---:B------:R-:W-:Y:S01]  /*1650*/  FSETP.GEU.AND P0, PT, |R13|.reuse, 1.469367938527859385e-39, PT ;  /* 0x001000000d00780b */ /* 0x040fe20003f0e200 */
[----:B------:R-:W-:Y:S01]  /*1660*/  BSSY.RECONVERGENT B0, `(.L_x_17) ;  /* 0x0000056000007945 */ /* 0x000fe20003800200 */
[----:B------:R-:W-:Y:S02]  /*1670*/  LOP3.LUT R10, R13, 0x800fffff, RZ, 0xc0, !PT ;  /* 0x800fffff0d0a7812 */ /* 0x000fe400078ec0ff */
[C---:B------:R-:W-:Y:S02]  /*1680*/  FSETP.GEU.AND P2, PT, |R15|.reuse, 1.469367938527859385e-39, PT ;  /* 0x001000000f00780b */ /* 0x040fe40003f4e200 */
[----:B------:R-:W-:Y:S01]  /*1690*/  LOP3.LUT R11, R10, 0x3ff00000, RZ, 0xfc, !PT ;  /* 0x3ff000000a0b7812 */ /* 0x000fe200078efcff */
[----:B------:R-:W-:Y:S01]  /*16a0*/  IMAD.MOV.U32 R10, RZ, RZ, R12 ;  /* 0x000000ffff0a7224 */ /* 0x000fe200078e000c */
[----:B------:R-:W-:Y:S02]  /*16b0*/  MOV R16, 0x1 ;  /* 0x0000000100107802 */ /* 0x000fe40000000f00 */
[----:B------:R-:W-:-:S02]  /*16c0*/  LOP3.LUT R3, R15, 0x7ff00000, RZ, 0xc0, !PT ;  /* 0x7ff000000f037812 */ /* 0x000fc400078ec0ff */
[----:B------:R-:W-:Y:S01]  /*16d0*/  LOP3.LUT R4, R13, 0x7ff00000, RZ, 0xc0, !PT ;  /* 0x7ff000000d047812 */ /* 0x000fe200078ec0ff */
[----:B------:R-:W-:-:S03]  /*16e0*/  @!P0 DMUL R10, R12, 8.98846567431157953865e+307 ;  /* 0x7fe000000c0a8828 */ /* 0x000fc60000000000 */
[----:B------:R-:W-:Y:S01]  /*16f0*/  ISETP.GE.U32.AND P1, PT, R3, R4, PT ;  /* 0x000000040300720c */ /* 0x000fe20003f26070 */
[----:B------:R-:W-:Y:S01]  /*1700*/  @!P2 IMAD.MOV.U32 R22, RZ, RZ, RZ ;  /* 0x000000ffff16a224 */ /* 0x000fe200078e00ff */
[----:B------:R-:W-:Y:S01]  /*1710*/  @!P2 LOP3.LUT R2, R13, 0x7ff00000, RZ, 0xc0, !PT ;  /* 0x7ff000000d02a812 */ /* 0x000fe200078ec0ff */
[----:B------:R-:W0:Y:S03]  /*1720*/  MUFU.RCP64H R17, R11 ;  /* 0x0000000b00117308 */ /* 0x000e260000001800 */
[----:B------:R-:W-:Y:S01]  /*1730*/  @!P2 ISETP.GE.U32.AND P3, PT, R3, R2, PT ;  /* 0x000000020300a20c */ /* 0x000fe20003f66070 */
[----:B------:R-:W-:Y:S01]  /*1740*/  IMAD.MOV.U32 R2, RZ, RZ, 0x1ca00000 ;  /* 0x1ca00000ff027424 */ /* 0x000fe200078e00ff */
[----:B------:R-:W-:-:S04]  /*1750*/  @!P0 LOP3.LUT R4, R11, 0x7ff00000, RZ, 0xc0, !PT ;  /* 0x7ff000000b048812 */ /* 0x000fc800078ec0ff */
[----:B------:R-:W-:Y:S01]  /*1760*/  @!P2 SEL R5, R2, 0x63400000, !P3 ;  /* 0x634000000205a807 */ /* 0x000fe20005800000 */
[----:B------:R-:W-:-:S03]  /*1770*/  VIADD R6, R4, 0xffffffff ;  /* 0xffffffff04067836 */ /* 0x000fc60000000000 */
[----:B------:R-:W-:Y:S01]  /*1780*/  @!P2 LOP3.LUT R5, R5, 0x80000000, R15, 0xf8, !PT ;  /* 0x800000000505a812 */ /* 0x000fe200078ef80f */
[----:B0-----:R-:W-:-:S03]  /*1790*/  DFMA R20, R16, -R10, 1 ;  /* 0x3ff000001014742b */ /* 0x001fc6000000080a */
[----:B------:R-:W-:-:S05]  /*17a0*/  @!P2 LOP3.LUT R23, R5, 0x100000, RZ, 0xfc, !PT ;  /* 0x001000000517a812 */ /* 0x000fca00078efcff */
[----:B------:R-:W-:-:S08]  /*17b0*/  DFMA R20, R20, R20, R20 ;  /* 0x000000141414722b */ /* 0x000fd00000000014 */
[----:B------:R-:W-:Y:S01]  /*17c0*/  DFMA R20, R16, R20, R16 ;  /* 0x000000141014722b */ /* 0x000fe20000000010 */
[----:B------:R-:W-:Y:S02]  /*17d0*/  SEL R17, R2, 0x63400000, !P1 ;  /* 0x6340000002117807 */ /* 0x000fe40004800000 */
[----:B------:R-:W-:Y:S02]  /*17e0*/  MOV R16, R14 ;  /* 0x0000000e00107202 */ /* 0x000fe40000000f00 */
[----:B------:R-:W-:-:S03]  /*17f0*/  LOP3.LUT R17, R17, 0x800fffff, R15, 0xf8, !PT ;  /* 0x800fffff11117812 */ /* 0x000fc600078ef80f */
[----:B------:R-:W-:-:S03]  /*1800*/  DFMA R18, R20, -R10, 1 ;  /* 0x3ff000001412742b */ /* 0x000fc6000000080a */
[----:B------:R-:W-:-:S05]  /*1810*/  @!P2 DFMA R16, R16, 2, -R22 ;  /* 0x400000001010a82b */ /* 0x000fca0000000816 */
[----:B------:R-:W-:-:S05]  /*1820*/  DFMA R18, R20, R18, R20 ;  /* 0x000000121412722b */ /* 0x000fca0000000014 */
[----:B------:R-:W-:-:S03]  /*1830*/  @!P2 LOP3.LUT R3, R17, 0x7ff00000, RZ, 0xc0, !PT ;  /* 0x7ff000001103a812 */ /* 0x000fc600078ec0ff */
[----:B------:R-:W-:Y:S01]  /*1840*/  DMUL R20, R18, R16 ;  /* 0x0000001012147228 */ /* 0x000fe20000000000 */
[----:B------:R-:W-:-:S04]  /*1850*/  IADD3 R5, PT, PT, R3, -0x1, RZ ;  /* 0xffffffff03057810 */ /* 0x000fc80007ffe0ff */
[----:B------:R-:W-:-:S03]  /*1860*/  ISETP.GT.U32.AND P0, PT, R5, 0x7feffffe, PT ;  /* 0x7feffffe0500780c */ /* 0x000fc60003f04070 */
[----:B------:R-:W-:Y:S01]  /*1870*/  DFMA R22, R20, -R10, R16 ;  /* 0x8000000a1416722b */ /* 0x000fe20000000010 */
[----:B------:R-:W-:-:S07]  /*1880*/  ISETP.GT.U32.OR P0, PT, R6, 0x7feffffe, P0 ;  /* 0x7feffffe0600780c */ /* 0x000fce0000704470 */
[----:B------:R-:W-:-:S06]  /*1890*/  DFMA R22, R18, R22, R20 ;  /* 0x000000161216722b */ /* 0x000fcc0000000014 */
[----:B------:R-:W-:Y:S05]  /*18a0*/  @P0 BRA `(.L_x_18) ;  /* 0x0000000000700947 */ /* 0x000fea0003800000 */
[----:B------:R-:W-:Y:S02]  /*18b0*/  LOP3.LUT R15, R15, 0x7ff00000, RZ, 0xc0, !PT ;  /* 0x7ff000000f0f7812 */ /* 0x000fe400078ec0ff */
[----:B------:R-:W-:-:S04]  /*18c0*/  LOP3.LUT R4, R13, 0x7ff00000, RZ, 0xc0, !PT ;  /* 0x7ff000000d047812 */ /* 0x000fc800078ec0ff */
[CC--:B------:R-:W-:Y:S02]  /*18d0*/  VIADDMNMX R3, R15.reuse, -R4.reuse, 0xb9600000, !PT ;  /* 0xb96000000f037446 */ /* 0x0c0fe40007800904 */
[----:B------:R-:W-:Y:S02]  /*18e0*/  ISETP.GE.U32.AND P0, PT, R15, R4, PT ;  /* 0x000000040f00720c */ /* 0x000fe40003f06070 */
[----:B------:R-:W-:Y:S02]  /*18f0*/  VIMNMX R3, PT, PT, R3, 0x46a00000, PT ;  /* 0x46a0000003037848 */ /* 0x000fe40003fe0100 */
[----:B------:R-:W-:Y:S02]  /*1900*/  SEL R2, R2, 0x63400000, !P0 ;  /* 0x6340000002027807 */ /* 0x000fe40004000000 */
[----:B------:R-:W-:Y:S02]  /*1910*/  MOV R4, RZ ;  /* 0x000000ff00047202 */ /* 0x000fe40000000f00 */
[----:B------:R-:W-:-:S05]  /*1920*/  IADD3 R2, PT, PT, -R2, R3, RZ ;  /* 0x0000000302027210 */ /* 0x000fca0007ffe1ff */
[----:B------:R-:W-:-:S06]  /*1930*/  VIADD R5, R2, 0x7fe00000 ;  /* 0x7fe0000002057836 */ /* 0x000fcc0000000000 */
[----:B------:R-:W-:-:S10]  /*1940*/  DMUL R18, R22, R4 ;  /* 0x0000000416127228 */ /* 0x000fd40000000000 */
[----:B------:R-:W-:-:S13]  /*1950*/  FSETP.GTU.AND P0, PT, |R19|, 1.469367938527859385e-39, PT ;  /* 0x001000001300780b */ /* 0x000fda0003f0c200 */
[----:B------:R-:W-:Y:S05]  /*1960*/  @P0 BRA `(.L_x_19) ;  /* 0x0000000000940947 */ /* 0x000fea0003800000 */
[----:B------:R-:W-:-:S06]  /*1970*/  DFMA R10, R22, -R10, R16 ;  /* 0x8000000a160a722b */ /* 0x000fcc0000000010 */
[----:B------:R-:W-:-:S04]  /*1980*/  IMAD.MOV.U32 R10, RZ, RZ, RZ ;  /* 0x000000ffff0a7224 */ /* 0x000fc800078e00ff */
[C---:B------:R-:W-:Y:S02]  /*1990*/  FSETP.NEU.AND P0, PT, R11.reuse, RZ, PT ;  /* 0x000000ff0b00720b */ /* 0x040fe40003f0d000 */
[----:B------:R-:W-:-:S04]  /*19a0*/  LOP3.LUT R13, R11, 0x80000000, R13, 0x48, !PT ;  /* 0x800000000b0d7812 */ /* 0x000fc800078e480d */
[----:B------:R-:W-:-:S07]  /*19b0*/  LOP3.LUT R11, R13, R5, RZ, 0xfc, !PT ;  /* 0x000000050d0b7212 */ /* 0x000fce00078efcff */
[----:B------:R-:W-:Y:S05]  /*19c0*/  @!P0 BRA `(.L_x_19) ;  /* 0x00000000007c8947 */ /* 0x000fea0003800000 */
[C---:B------:R-:W-:Y:S01]  /*19d0*/  IADD3 R5, PT, PT, -R2.reuse, RZ, RZ ;  /* 0x000000ff02057210 */ /* 0x040fe20007ffe1ff */
[----:B------:R-:W-:Y:S01]  /*19e0*/  DMUL.RP R10, R22, R10 ;  /* 0x0000000a160a7228 */ /* 0x000fe20000008000 */
[----:B------:R-:W-:Y:S02]  /*19f0*/  MOV R4, RZ ;  /* 0x000000ff00047202 */ /* 0x000fe40000000f00 */
[----:B------:R-:W-:-:S04]  /*1a00*/  IADD3 R3, PT, PT, -R2, -0x43300000, RZ ;  /* 0xbcd0000002037810 */ /* 0x000fc80007ffe1ff */
[----:B------:R-:W-:-:S03]  /*1a10*/  DFMA R4, R18, -R4, R22 ;  /* 0x800000041204722b */ /* 0x000fc60000000016 */
[----:B------:R-:W-:-:S07]  /*1a20*/  LOP3.LUT R13, R11, R13, RZ, 0x3c, !PT ;  /* 0x0000000d0b0d7212 */ /* 0x000fce00078e3cff */
[----:B------:R-:W-:-:S04]  /*1a30*/  FSETP.NEU.AND P0, PT, |R5|, R3, PT ;  /* 0x000000030500720b */ /* 0x000fc80003f0d200 */
[----:B------:R-:W-:Y:S02]  /*1a40*/  FSEL R18, R10, R18, !P0 ;  /* 0x000000120a127208 */ /* 0x000fe40004000000 */
[----:B------:R-:W-:Y:S01]  /*1a50*/  FSEL R19, R13, R19, !P0 ;  /* 0x000000130d137208 */ /* 0x000fe20004000000 */
[----:B------:R-:W-:Y:S06]  /*1a60*/  BRA `(.L_x_19) ;  /* 0x0000000000547947 */ /* 0x000fec0003800000 */
.L_x_18:
[----:B------:R-:W-:-:S14]  /*1a70*/  DSETP.NAN.AND P0, PT, R14, R14, PT ;  /* 0x0000000e0e00722a */ /* 0x000fdc0003f08000 */
[----:B------:R-:W-:Y:S05]  /*1a80*/  @P0 BRA `(.L_x_20) ;  /* 0x0000000000440947 */ /* 0x000fea0003800000 */
[----:B------:R-:W-:-:S14]  /*1a90*/  DSETP.NAN.AND P0, PT, R12, R12, PT ;  /* 0x0000000c0c00722a */ /* 0x000fdc0003f08000 */
[----:B------:R-:W-:Y:S05]  /*1aa0*/  @P0 BRA `(.L_x_21) ;  /* 0x0000000000300947 */ /* 0x000fea0003800000 */
[----:B------:R-:W-:Y:S01]  /*1ab0*/  ISETP.NE.AND P0, PT, R3, R4, PT ;  /* 0x000000040300720c */ /* 0x000fe20003f05270 */
[----:B------:R-:W-:Y:S01]  /*1ac0*/  IMAD.MOV.U32 R18, RZ, RZ, 0x0 ;  /* 0x00000000ff127424 */ /* 0x000fe200078e00ff */
[----:B------:R-:W-:-:S11]  /*1ad0*/  MOV R19, 0xfff80000 ;  /* 0xfff8000000137802 */ /* 0x000fd60000000f00 */
[----:B------:R-:W-:Y:S05]  /*1ae0*/  @!P0 BRA `(.L_x_19) ;  /* 0x0000000000348947 */ /* 0x000fea0003800000 */
[----:B------:R-:W-:Y:S02]  /*1af0*/  ISETP.NE.AND P0, PT, R3, 0x7ff00000, PT ;  /* 0x7ff000000300780c */ /* 0x000fe40003f05270 */
[----:B------:R-:W-:Y:S02]  /*1b00*/  LOP3.LUT R19, R15, 0x80000000, R13, 0x48, !PT ;  /* 0x800000000f137812 */ /* 0x000fe400078e480d */
[----:B------:R-:W-:-:S13]  /*1b10*/  ISETP.EQ.OR P0, PT, R4, RZ, !P0 ;  /* 0x000000ff0400720c */ /* 0x000fda0004702670 */
[----:B------:R-:W-:Y:S02]  /*1b20*/  @P0 LOP3.LUT R2, R19, 0x7ff00000, RZ, 0xfc, !PT ;  /* 0x7ff0000013020812 */ /* 0x000fe400078efcff */
[----:B------:R-:W-:Y:S01]  /*1b30*/  @!P0 MOV R18, RZ ;  /* 0x000000ff00128202 */ /* 0x000fe20000000f00 */
[----:B------:R-:W-:Y:S01]  /*1b40*/  @P0 IMAD.MOV.U32 R18, RZ, RZ, RZ ;  /* 0x000000ffff120224 */ /* 0x000fe200078e00ff */
[----:B------:R-:W-:Y:S01]  /*1b50*/  @P0 MOV R19, R2 ;  /* 0x0000000200130202 */ /* 0x000fe20000000f00 */
[----:B------:R-:W-:Y:S06]  /*1b60*/  BRA `(.L_x_19) ;  /* 0x0000000000147947 */ /* 0x000fec0003800000 */
.L_x_21:
[----:B------:R-:W-:Y:S02]  /*1b70*/  LOP3.LUT R19, R13, 0x80000, RZ, 0xfc, !PT ;  /* 0x000800000d137812 */ /* 0x000fe400078efcff */
[----:B------:R-:W-:Y:S01]  /*1b80*/  MOV R18, R12 ;  /* 0x0000000c00127202 */ /* 0x000fe20000000f00 */
[----:B------:R-:W-:Y:S06]  /*1b90*/  BRA `(.L_x_19) ;  /* 0x0000000000087947 */ /* 0x000fec0003800000 */
.L_x_20:
[----:B------:R-:W-:Y:S01]  /*1ba0*/  LOP3.LUT R19, R15, 0x80000, RZ, 0xfc, !PT ;  /* 0x000800000f137812 */ /* 0x000fe200078efcff */
[----:B------:R-:W-:-:S07]  /*1bb0*/  IMAD.MOV.U32 R18, RZ, RZ, R14 ;  /* 0x000000ffff127224 */ /* 0x000fce00078e000e */
.L_x_19:
[----:B------:R-:W-:Y:S05]  /*1bc0*/  BSYNC.RECONVERGENT B0 ;  /* 0x0000000000007941 */ /* 0x000fea0003800200 */
.L_x_17:
[----:B------:R-:W-:Y:S01]  /*1bd0*/  HFMA2 R3, -RZ, RZ, 0, 0 ;  /* 0x00000000ff037431 */ /* 0x000fe200000001ff */
[----:B------:R-:W-:-:S04]  /*1be0*/  MOV R2, R0 ;  /* 0x0000000000027202 */ /* 0x000fc80000000f00 */
[----:B------:R-:W-:Y:S05]  /*1bf0*/  RET.REL.NODEC R2 `(_Z4cul2PfS_S_S_S_S_iif) ;  /* 0xffffffe402007950 */ /* 0x000fea0003c3ffff */
        .weak           $__internal_1_$__cuda_sm3x_div_rn_noftz_f32_slowpath
        .type           $__internal_1_$__cuda_sm3x_div_rn_noftz_f32_slowpath,@function
        .size           $__internal_1_$__cuda_sm3x_div_rn_noftz_f32_slowpath,(.L_x_59 - $__internal_1_$__cuda_sm3x_div_rn_noftz_f32_slowpath)
$__internal_1_$__cuda_sm3x_div_rn_noftz_f32_slowpath:
[----:B------:R-:W-:Y:S01]  /*1c00*/  SHF.R.U32.HI R9, RZ, 0x17, R0 ;  /* 0x00000017ff097819 */ /* 0x000fe20000011600 */
[----:B------:R-:W-:Y:S01]  /*1c10*/  BSSY.RECONVERGENT B1, `(.L_x_22) ;  /* 0x0000062000017945 */ /* 0x000fe20003800200 */
[----:B------:R-:W-:Y:S02]  /*1c20*/  SHF.R.U32.HI R5, RZ, 0x17, R2 ;  /* 0x00000017ff057819 */ /* 0x000fe40000011602 */
[----:B------:R-:W-:Y:S02]  /*1c30*/  LOP3.LUT R9, R9, 0xff, RZ, 0xc0, !PT ;  /* 0x000000ff09097812 */ /* 0x000fe400078ec0ff */
[----:B------:R-:W-:-:S03]  /*1c40*/  LOP3.LUT R10, R5, 0xff, RZ, 0xc0, !PT ;  /* 0x000000ff050a7812 */ /* 0x000fc600078ec0ff */
[----:B------:R-:W-:Y:S01]  /*1c50*/  VIADD R11, R9, 0xffffffff ;  /* 0xffffffff090b7836 */ /* 0x000fe20000000000 */
[----:B------:R-:W-:-:S04]  /*1c60*/  IADD3 R12, PT, PT, R10, -0x1, RZ ;  /* 0xffffffff0a0c7810 */ /* 0x000fc80007ffe0ff */
[----:B------:R-:W-:-:S04]  /*1c70*/  ISETP.GT.U32.AND P0, PT, R11, 0xfd, PT ;  /* 0x000000fd0b00780c */ /* 0x000fc80003f04070 */
[----:B------:R-:W-:-:S13]  /*1c80*/  ISETP.GT.U32.OR P0, PT, R12, 0xfd, P0 ;  /* 0x000000fd0c00780c */ /* 0x000fda0000704470 */
[----:B------:R-:W-:Y:S01]  /*1c90*/  @!P0 MOV R5, RZ ;  /* 0x000000ff00058202 */ /* 0x000fe20000000f00 */
[----:B------:R-:W-:Y:S06]  /*1ca0*/  @!P0 BRA `(.L_x_23) ;  /* 0x00000000005c8947 */ /* 0x000fec0003800000 */
[----:B------:R-:W-:Y:S02]  /*1cb0*/  FSETP.GTU.FTZ.AND P0, PT, |R2|, +INF , PT ;  /* 0x7f8000000200780b */ /* 0x000fe40003f1c200 */
[----:B------:R-:W-:-:S04]  /*1cc0*/  FSETP.GTU.FTZ.AND P1, PT, |R0|, +INF , PT ;  /* 0x7f8000000000780b */ /* 0x000fc80003f3c200 */
[----:B------:R-:W-:-:S13]  /*1cd0*/  PLOP3.LUT P0, PT, P0, P1, PT, 0xf8, 0x8f ;  /* 0x00000000008f781c */ /* 0x000fda0000703f70 */
[----:B------:R-:W-:Y:S05]  /*1ce0*/  @P0 BRA `(.L_x_24) ;  /* 0x00000004004c0947 */ /* 0x000fea0003800000 */
[----:B------:R-:W-:-:S13]  /*1cf0*/  LOP3.LUT P0, RZ, R0, 0x7fffffff, R2, 0xc8, !PT ;  /* 0x7fffffff00ff7812 */ /* 0x000fda000780c802 */
[----:B------:R-:W-:Y:S05]  /*1d00*/  @!P0 BRA `(.L_x_25) ;  /* 0x00000004003c8947 */ /* 0x000fea0003800000 */
[----:B------:R-:W-:Y:S02]  /*1d10*/  FSETP.NEU.FTZ.AND P2, PT, |R2|, +INF , PT ;  /* 0x7f8000000200780b */ /* 0x000fe40003f5d200 */
[----:B------:R-:W-:Y:S02]  /*1d20*/  FSETP.NEU.FTZ.AND P1, PT, |R0|, +INF , PT ;  /* 0x7f8000000000780b */ /* 0x000fe40003f3d200 */
[----:B------:R-:W-:-:S11]  /*1d30*/  FSETP.NEU.FTZ.AND P0, PT, |R2|, +INF , PT ;  /* 0x7f8000000200780b */ /* 0x000fd60003f1d200 */
[----:B------:R-:W-:Y:S05]  /*1d40*/  @!P1 BRA !P2, `(.L_x_25) ;  /* 0x00000004002c9947 */ /* 0x000fea0005000000 */
[----:B------:R-:W-:-:S04]  /*1d50*/  LOP3.LUT P2, RZ, R2, 0x7fffffff, RZ, 0xc0, !PT ;  /* 0x7fffffff02ff7812 */ /* 0x000fc8000784c0ff */
[----:B------:R-:W-:-:S13]  /*1d60*/  PLOP3.LUT P1, PT, P1, P2, PT, 0x2f, 0xf2 ;  /* 0x0000000000f2781c */ /* 0x000fda0000f24577 */
[----:B------:R-:W-:Y:S05]  /*1d70*/  @P1 BRA `(.L_x_26) ;  /* 0x0000000400181947 */ /* 0x000fea0003800000 */
[----:B------:R-:W-:-:S04]  /*1d80*/  LOP3.LUT P1, RZ, R0, 0x7fffffff, RZ, 0xc0, !PT ;  /* 0x7fffffff00ff7812 */ /* 0x000fc8000782c0ff */
[----:B------:R-:W-:-:S13]  /*1d90*/  PLOP3.LUT P0, PT, P0, P1, PT, 0x2f, 0xf2 ;  /* 0x0000000000f2781c */ /* 0x000fda0000702577 */
[----:B------:R-:W-:Y:S05]  /*1da0*/  @P0 BRA `(.L_x_27) ;  /* 0x0000000400000947 */ /* 0x000fea0003800000 */
[----:B------:R-:W-:Y:S02]  /*1db0*/  ISETP.GE.AND P0, PT, R12, RZ, PT ;  /* 0x000000ff0c00720c */ /* 0x000fe40003f06270 */
[----:B------:R-:W-:-:S11]  /*1dc0*/  ISETP.GE.AND P1, PT, R11, RZ, PT ;  /* 0x000000ff0b00720c */ /* 0x000fd60003f26270 */
[----:B------:R-:W-:Y:S01]  /*1dd0*/  @P0 IMAD.MOV.U32 R5, RZ, RZ, RZ ;  /* 0x000000ffff050224 */ /* 0x000fe200078e00ff */
[----:B------:R-:W-:Y:S01]  /*1de0*/  @!P0 MOV R5, 0xffffffc0 ;  /* 0xffffffc000058802 */ /* 0x000fe20000000f00 */
[----:B------:R-:W-:Y:S01]  /*1df0*/  @!P0 FFMA R2, R2, 1.84467440737095516160e+19, RZ ;  /* 0x5f80000002028823 */ /* 0x000fe200000000ff */
[----:B------:R-:W-:Y:S02]  /*1e00*/  @!P1 FFMA R0, R0, 1.84467440737095516160e+19, RZ ;  /* 0x5f80000000009823 */ /* 0x000fe400000000ff */
[----:B------:R-:W-:-:S07]  /*1e10*/  @!P1 IADD3 R5, PT, PT, R5, 0x40, RZ ;  /* 0x0000004005059810 */ /* 0x000fce0007ffe0ff */
.L_x_23:
[----:B------:R-:W-:Y:S01]  /*1e20*/  LEA R11, R9, 0xc0800000, 0x17 ;  /* 0xc0800000090b7811 */ /* 0x000fe200078eb8ff */
[----:B------:R-:W-:Y:S01]  /*1e30*/  BSSY.RECONVERGENT B2, `(.L_x_28) ;  /* 0x0000036000027945 */ /* 0x000fe20003800200 */
[----:B------:R-:W-:-:S03]  /*1e40*/  IADD3 R10, PT, PT, R10, -0x7f, RZ ;  /* 0xffffff810a0a7810 */ /* 0x000fc60007ffe0ff */
[----:B------:R-:W-:Y:S02]  /*1e50*/  IMAD.IADD R12, R0, 0x1, -R11 ;  /* 0x00000001000c7824 */ /* 0x000fe400078e0a0b */
[C---:B------:R-:W-:Y:S01]  /*1e60*/  IMAD R0, R10.reuse, -0x800000, R2 ;  /* 0xff8000000a007824 */ /* 0x040fe200078e0202 */
[----:B------:R-:W-:Y:S01]  /*1e70*/  IADD3 R10, PT, PT, R10, 0x7f, -R9 ;  /* 0x0000007f0a0a7810 */ /* 0x000fe20007ffe809 */
[----:B------:R-:W0:Y:S01]  /*1e80*/  MUFU.RCP R11, R12 ;  /* 0x0000000c000b7308 */ /* 0x000e220000001000 */
[----:B------:R-:W-:Y:S02]  /*1e90*/  FADD.FTZ R13, -R12, -RZ ;  /* 0x800000ff0c0d7221 */ /* 0x000fe40000010100 */
[----:B------:R-:W-:Y:S02]  /*1ea0*/  IADD3 R5, PT, PT, R10, R5, RZ ;  /* 0x000000050a057210 */ /* 0x000fe40007ffe0ff */
[----:B0-----:R-:W-:-:S04]  /*1eb0*/  FFMA R14, R11, R13, 1 ;  /* 0x3f8000000b0e7423 */ /* 0x001fc8000000000d */
[----:B------:R-:W-:-:S04]  /*1ec0*/  FFMA R11, R11, R14, R11 ;  /* 0x0000000e0b0b7223 */ /* 0x000fc8000000000b */
[----:B------:R-:W-:-:S04]  /*1ed0*/  FFMA R2, R0, R11, RZ ;  /* 0x0000000b00027223 */ /* 0x000fc800000000ff */
[----:B------:R-:W-:-:S04]  /*1ee0*/  FFMA R14, R13, R2, R0 ;  /* 0x000000020d0e7223 */ /* 0x000fc80000000000 */
[----:B------:R-:W-:-:S04]  /*1ef0*/  FFMA R14, R11, R14, R2 ;  /* 0x0000000e0b0e7223 */ /* 0x000fc80000000002 */
[----:B------:R-:W-:-:S04]  /*1f00*/  FFMA R13, R13, R14, R0 ;  /* 0x0000000e0d0d7223 */ /* 0x000fc80000000000 */
[----:B------:R-:W-:-:S05]  /*1f10*/  FFMA R0, R11, R13, R14 ;  /* 0x0000000d0b007223 */ /* 0x000fca000000000e */
[----:B------:R-:W-:-:S04]  /*1f20*/  SHF.R.U32.HI R2, RZ, 0x17, R0 ;  /* 0x00000017ff027819 */ /* 0x000fc80000011600 */
[----:B------:R-:W-:-:S05]  /*1f30*/  LOP3.LUT R2, R2, 0xff, RZ, 0xc0, !PT ;  /* 0x000000ff02027812 */ /* 0x000fca00078ec0ff */
[----:B------:R-:W-:-:S05]  /*1f40*/  IMAD.IADD R9, R2, 0x1, R5 ;  /* 0x0000000102097824 */ /* 0x000fca00078e0205 */
[----:B------:R-:W-:-:S04]  /*1f50*/  IADD3 R2, PT, PT, R9, -0x1, RZ ;  /* 0xffffffff09027810 */ /* 0x000fc80007ffe0ff */
[----:B------:R-:W-:-:S13]  /*1f60*/  ISETP.GE.U32.AND P0, PT, R2, 0xfe, PT ;  /* 0x000000fe0200780c */ /* 0x000fda0003f06070 */
[----:B------:R-:W-:Y:S05]  /*1f70*/  @!P0 BRA `(.L_x_29) ;  /* 0x0000000000808947 */ /* 0x000fea0003800000 */
[----:B------:R-:W-:-:S13]  /*1f80*/  ISETP.GT.AND P0, PT, R9, 0xfe, PT ;  /* 0x000000fe0900780c */ /* 0x000fda0003f04270 */
[----:B------:R-:W-:Y:S05]  /*1f90*/  @P0 BRA `(.L_x_30) ;  /* 0x00000000006c0947 */ /* 0x000fea0003800000 */
[----:B------:R-:W-:-:S13]  /*1fa0*/  ISETP.GE.AND P0, PT, R9, 0x1, PT ;  /* 0x000000010900780c */ /* 0x000fda0003f06270 */
[----:B------:R-:W-:Y:S05]  /*1fb0*/  @P0 BRA `(.L_x_31) ;  /* 0x0000000000740947 */ /* 0x000fea0003800000 */
[----:B------:R-:W-:Y:S02]  /*1fc0*/  ISETP.GE.AND P0, PT, R9, -0x18, PT ;  /* 0xffffffe80900780c */ /* 0x000fe40003f06270 */
[----:B------:R-:W-:-:S11]  /*1fd0*/  LOP3.LUT R0, R0, 0x80000000, RZ, 0xc0, !PT ;  /* 0x8000000000007812 */ /* 0x000fd600078ec0ff */
[----:B------:R-:W-:Y:S05]  /*1fe0*/  @!P0 BRA `(.L_x_31) ;  /* 0x0000000000688947 */ /* 0x000fea0003800000 */
[-CC-:B------:R-:W-:Y:S01]  /*1ff0*/  FFMA.RZ R2, R11, R13.reuse, R14.reuse ;  /* 0x0000000d0b027223 */ /* 0x180fe2000000c00e */
[C---:B------:R-:W-:Y:S02]  /*2000*/  IADD3 R10, PT, PT, R9.reuse, 0x20, RZ ;  /* 0x00000020090a7810 */ /* 0x040fe40007ffe0ff */
[----:B------:R-:W-:Y:S02]  /*2010*/  ISETP.NE.AND P2, PT, R9, RZ, PT ;  /* 0x000000ff0900720c */ /* 0x000fe40003f45270 */
[----:B------:R-:W-:Y:S01]  /*2020*/  LOP3.LUT R5, R2, 0x7fffff, RZ, 0xc0, !PT ;  /* 0x007fffff02057812 */ /* 0x000fe200078ec0ff */
[CCC-:B------:R-:W-:Y:S01]  /*2030*/  FFMA.RP R2, R11.reuse, R13.reuse, R14.reuse ;  /* 0x0000000d0b027223 */ /* 0x1c0fe2000000800e */
[----:B------:R-:W-:Y:S01]  /*2040*/  FFMA.RM R11, R11, R13, R14 ;  /* 0x0000000d0b0b7223 */ /* 0x000fe2000000400e */
[----:B------:R-:W-:Y:S01]  /*2050*/  ISETP.NE.AND P1, PT, R9, RZ, PT ;  /* 0x000000ff0900720c */ /* 0x000fe20003f25270 */
[----:B------:R-:W-:Y:S01]  /*2060*/  IMAD.MOV R9, RZ, RZ, -R9 ;  /* 0x000000ffff097224 */ /* 0x000fe200078e0a09 */
[----:B------:R-:W-:-:S02]  /*2070*/  LOP3.LUT R5, R5, 0x800000, RZ, 0xfc, !PT ;  /* 0x0080000005057812 */ /* 0x000fc400078efcff */
[----:B------:R-:W-:Y:S02]  /*2080*/  FSETP.NEU.FTZ.AND P0, PT, R2, R11, PT ;  /* 0x0000000b0200720b */ /* 0x000fe40003f1d000 */
[----:B------:R-:W-:Y:S02]  /*2090*/  SHF.L.U32 R10, R5, R10, RZ ;  /* 0x0000000a050a7219 */ /* 0x000fe400000006ff */
[----:B------:R-:W-:Y:S02]  /*20a0*/  SEL R2, R9, RZ, P2 ;  /* 0x000000ff09027207 */ /* 0x000fe40001000000 */
[----:B------:R-:W-:Y:S02]  /*20b0*/  ISETP.NE.AND P1, PT, R10, RZ, P1 ;  /* 0x000000ff0a00720c */ /* 0x000fe40000f25270 */
[----:B------:R-:W-:Y:S02]  /*20c0*/  SHF.R.U32.HI R2, RZ, R2, R5 ;  /* 0x00000002ff027219 */ /* 0x000fe40000011605 */
[----:B------:R-:W-:-:S02]  /*20d0*/  PLOP3.LUT P0, PT, P0, P1, PT, 0xf8, 0x8f ;  /* 0x00000000008f781c */ /* 0x000fc40000703f70 */
[----:B------:R-:W-:Y:S02]  /*20e0*/  SHF.R.U32.HI R10, RZ, 0x1, R2 ;  /* 0x00000001ff0a7819 */ /* 0x000fe40000011602 */
[----:B------:R-:W-:-:S04]  /*20f0*/  SEL R5, RZ, 0x1, !P0 ;  /* 0x00000001ff057807 */ /* 0x000fc80004000000 */
[----:B------:R-:W-:-:S04]  /*2100*/  LOP3.LUT R5, R5, 0x1, R10, 0xf8, !PT ;  /* 0x0000000105057812 */ /* 0x000fc800078ef80a */
[----:B------:R-:W-:-:S04]  /*2110*/  LOP3.LUT R5, R5, R2, RZ, 0xc0, !PT ;  /* 0x0000000205057212 */ /* 0x000fc800078ec0ff */
[----:B------:R-:W-:-:S04]  /*2120*/  IADD3 R5, PT, PT, R10, R5, RZ ;  /* 0x000000050a057210 */ /* 0x000fc80007ffe0ff */
[----:B------:R-:W-:Y:S01]  /*2130*/  LOP3.LUT R0, R5, R0, RZ, 0xfc, !PT ;  /* 0x0000000005007212 */ /* 0x000fe200078efcff */
[----:B------:R-:W-:Y:S06]  /*2140*/  BRA `(.L_x_31) ;  /* 0x0000000000107947 */ /* 0x000fec0003800000 */
.L_x_30:
[----:B------:R-:W-:-:S04]  /*2150*/  LOP3.LUT R0, R0, 0x80000000, RZ, 0xc0, !PT ;  /* 0x8000000000007812 */ /* 0x000fc800078ec0ff */
[----:B------:R-:W-:Y:S01]  /*2160*/  LOP3.LUT R0, R0, 0x7f800000, RZ, 0xfc, !PT ;  /* 0x7f80000000007812 */ /* 0x000fe200078efcff */
[----:B------:R-:W-:Y:S06]  /*2170*/  BRA `(.L_x_31) ;  /* 0x0000000000047947 */ /* 0x000fec0003800000 */
.L_x_29:
[----:B------:R-:W-:-:S07]  /*2180*/  LEA R0, R5, R0, 0x17 ;  /* 0x0000000005007211 */ /* 0x000fce00078eb8ff */
.L_x_31:
[----:B------:R-:W-:Y:S05]  /*2190*/  BSYNC.RECONVERGENT B2 ;  /* 0x0000000000027941 */ /* 0x000fea0003800200 */
.L_x_28:
[----:B------:R-:W-:Y:S05]  /*21a0*/  BRA `(.L_x_32) ;  /* 0x0000000000207947 */ /* 0x000fea0003800000 */
.L_x_27:
[----:B------:R-:W-:-:S04]  /*21b0*/  LOP3.LUT R0, R0, 0x80000000, R2, 0x48, !PT ;  /* 0x8000000000007812 */ /* 0x000fc800078e4802 */
[----:B------:R-:W-:Y:S01]  /*21c0*/  LOP3.LUT R0, R0, 0x7f800000, RZ, 0xfc, !PT ;  /* 0x7f80000000007812 */ /* 0x000fe200078efcff */
[----:B------:R-:W-:Y:S06]  /*21d0*/  BRA `(.L_x_32) ;  /* 0x0000000000147947 */ /* 0x000fec0003800000 */
.L_x_26:
[----:B------:R-:W-:Y:S01]  /*21e0*/  LOP3.LUT R0, R0, 0x80000000, R2, 0x48, !PT ;  /* 0x8000000000007812 */ /* 0x000fe200078e4802 */
[----:B------:R-:W-:Y:S06]  /*21f0*/  BRA `(.L_x_32) ;  /* 0x00000000000c7947 */ /* 0x000fec0003800000 */
.L_x_25:
[----:B------:R-:W0:Y:S01]  /*2200*/  MUFU.RSQ R0, -QNAN ;  /* 0xffc0000000007908 */ /* 0x000e220000001400 */
[----:B------:R-:W-:Y:S05]  /*2210*/  BRA `(.L_x_32) ;  /* 0x0000000000047947 */ /* 0x000fea0003800000 */
.L_x_24:
[----:B------:R-:W-:-:S07]  /*2220*/  FADD.FTZ R0, R2, R0 ;  /* 0x0000000002007221 */ /* 0x000fce0000010000 */
.L_x_32:
[----:B------:R-:W-:Y:S05]  /*2230*/  BSYNC.RECONVERGENT B1 ;  /* 0x0000000000017941 */ /* 0x000fea0003800200 */
.L_x_22:
[----:B------:R-:W-:Y:S01]  /*2240*/  HFMA2 R11, -RZ, RZ, 0, 0 ;  /* 0x00000000ff0b7431 */ /* 0x000fe200000001ff */
[----:B------:R-:W-:Y:S01]  /*2250*/  MOV R10, R6 ;  /* 0x00000006000a7202 */ /* 0x000fe20000000f00 */
[----:B0-----:R-:W-:-:S03]  /*2260*/  IMAD.MOV.U32 R5, RZ, RZ, R0 ;  /* 0x000000ffff057224 */ /* 0x001fc600078e0000 */
[----:B------:R-:W-:Y:S05]  /*2270*/  RET.REL.NODEC R10 `(_Z4cul2PfS_S_S_S_S_iif) ;  /* 0xffffffdc0a607950 */ /* 0x000fea0003c3ffff */
.L_x_33:
[----:B------:R-:W-:-:S00]  /*2280*/  BRA `(.L_x_33) ;  /* 0xfffffffc00fc7947 */ /* 0x000fc0000383ffff */
[----:B------:R-:W-:-:S00]  /*2290*/  NOP ;  /* 0x0000000000007918 */ /* 0x000fc00000000000 */
        /* <DEDUP_REMOVED lines=14> */
.L_x_59:


//--------------------- .text._Z4cul1PfS_S_S_S_S_iif --------------------------
	.section	.text._Z4cul1PfS_S_S_S_S_iif,"ax",@progbits
	.align	128
        .global         _Z4cul1PfS_S_S_S_S_iif
        .type           _Z4cul1PfS_S_S_S_S_iif,@function
        .size           _Z4cul1PfS_S_S_S_S_iif,(.L_x_60 - _Z4cul1PfS_S_S_S_S_iif)
        .other          _Z4cul1PfS_S_S_S_S_iif,@"STO_CUDA_ENTRY STV_DEFAULT"
_Z4cul1PfS_S_S_S_S_iif:
.text._Z4cul1PfS_S_S_S_S_iif:
[----:B------:R-:W-:Y:S01]  /*0000*/  LDC R1, c[0x0][0x37c] ;  /* 0x0000df00ff017b82 */ /* 0x000fe20000000800 */
[----:B------:R-:W0:Y:S01]  /*0010*/  S2R R2, SR_CTAID.X ;  /* 0x0000000000027919 */ /* 0x000e220000002500 */
[----:B------:R-:W1:Y:S01]  /*0020*/  LDCU UR5, c[0x0][0x370] ;  /* 0x00006e00ff0577ac */ /* 0x000e620008000800 */
[----:B------:R-:W-:Y:S01]  /*0030*/  BSSY.RECONVERGENT B0, `(.L_x_34) ;  /* 0x0000061000007945 */ /* 0x000fe20003800200 */
[----:B------:R-:W2:Y:S01]  /*0040*/  S2R R9, SR_TID.X ;  /* 0x0000000000097919 */ /* 0x000ea20000002100 */
[----:B------:R-:W3:Y:S01]  /*0050*/  LDCU.64 UR6, c[0x0][0x358] ;  /* 0x00006b00ff0677ac */ /* 0x000ee20008000a00 */
[----:B-1----:R-:W-:-:S06]  /*0060*/  UIADD3 UR4, UPT, UPT, UR5, -0x1, URZ ;  /* 0xffffffff05047890 */ /* 0x002fcc000fffe0ff */
[----:B0-----:R-:W-:-:S04]  /*0070*/  ISETP.GE.U32.AND P0, PT, R2, UR4, PT ;  /* 0x0000000402007c0c */ /* 0x001fc8000bf06070 */
[----:B--2---:R-:W-:-:S13]  /*0080*/  ISETP.EQ.OR P0, PT, R9, RZ, P0 ;  /* 0x000000ff0900720c */ /* 0x004fda0000702670 */
[----:B---3--:R-:W-:Y:S05]  /*0090*/  @P0 BRA `(.L_x_35) ;  /* 0x0000000400680947 */ /* 0x008fea0003800000 */
[----:B------:R-:W0:Y:S01]  /*00a0*/  LDCU.64 UR8, c[0x0][0x3b0] ;  /* 0x00007600ff0877ac */ /* 0x000e220008000a00 */
[----:B------:R-:W1:Y:S08]  /*00b0*/  LDC.64 R4, c[0x0][0x398] ;  /* 0x0000e600ff047b82 */ /* 0x000e700000000a00 */
[----:B------:R-:W2:Y:S01]  /*00c0*/  LDC.64 R10, c[0x0][0x380] ;  /* 0x0000e000ff0a7b82 */ /* 0x000ea20000000a00 */
[----:B0-----:R-:W-:-:S04]  /*00d0*/  IMAD R3, R9, UR8, RZ ;  /* 0x0000000809037c24 */ /* 0x001fc8000f8e02ff */
[----:B------:R-:W-:Y:S01]  /*00e0*/  IMAD R8, R2, UR9, R3 ;  /* 0x0000000902087c24 */ /* 0x000fe2000f8e0203 */
[----:B------:R-:W-:-:S03]  /*00f0*/  IADD3 R3, PT, PT, R3, -UR8, RZ ;  /* 0x8000000803037c10 */ /* 0x000fc6000fffe0ff */
[----:B-1----:R-:W-:-:S05]  /*0100*/  IMAD.WIDE R4, R8, 0x4, R4 ;  /* 0x0000000408047825 */ /* 0x002fca00078e0204 */
[----:B------:R-:W3:Y:S01]  /*0110*/  LDG.E R13, desc[UR6][R4.64] ;  /* 0x00000006040d7981 */ /* 0x000ee2000c1e1900 */
[----:B------:R-:W-:Y:S02]  /*0120*/  IMAD R3, R2, UR9, R3 ;  /* 0x0000000902037c24 */ /* 0x000fe4000f8e0203 */
[----:B--2---:R-:W-:-:S04]  /*0130*/  IMAD.WIDE R6, R8, 0x4, R10 ;  /* 0x0000000408067825 */ /* 0x004fc800078e020a */
[----:B------:R-:W-:Y:S01]  /*0140*/  IMAD.WIDE R10, R3, 0x4, R10 ;  /* 0x00000004030a7825 */ /* 0x000fe200078e020a */
[----:B------:R-:W2:Y:S05]  /*0150*/  LDG.E R0, desc[UR6][R6.64] ;  /* 0x0000000606007981 */ /* 0x000eaa000c1e1900 */
[----:B------:R-:W2:Y:S01]  /*0160*/  LDG.E R11, desc[UR6][R10.64] ;  /* 0x000000060a0b7981 */ /* 0x000ea2000c1e1900 */
[----:B------:R-:W-:Y:S01]  /*0170*/  BSSY.RECONVERGENT B1, `(.L_x_36) ;  /* 0x000000e000017945 */ /* 0x000fe20003800200 */
[----:B---3--:R-:W0:Y:S01]  /*0180*/  MUFU.RCP R12, R13 ;  /* 0x0000000d000c7308 */ /* 0x008e220000001000 */
[----:B--2---:R-:W-:-:S07]  /*0190*/  FADD R0, R0, -R11 ;  /* 0x8000000b00007221 */ /* 0x004fce0000000000 */
[----:B------:R-:W1:Y:S01]  /*01a0*/  FCHK P0, R0, R13 ;  /* 0x0000000d00007302 */ /* 0x000e620000000000 */
[----:B0-----:R-:W-:-:S04]  /*01b0*/  FFMA R3, -R13, R12, 1 ;  /* 0x3f8000000d037423 */ /* 0x001fc8000000010c */
[----:B------:R-:W-:-:S04]  /*01c0*/  FFMA R3, R12, R3, R12 ;  /* 0x000000030c037223 */ /* 0x000fc8000000000c */
[----:B------:R-:W-:-:S04]  /*01d0*/  FFMA R12, R0, R3, RZ ;  /* 0x00000003000c7223 */ /* 0x000fc800000000ff */
[----:B------:R-:W-:-:S04]  /*01e0*/  FFMA R14, -R13, R12, R0 ;  /* 0x0000000c0d0e7223 */ /* 0x000fc80000000100 */
[----:B------:R-:W-:Y:S01]  /*01f0*/  FFMA R3, R3, R14, R12 ;  /* 0x0000000e03037223 */ /* 0x000fe2000000000c */
[----:B-1----:R-:W-:Y:S06]  /*0200*/  @!P0 BRA `(.L_x_37) ;  /* 0x0000000000108947 */ /* 0x002fec0003800000 */
[----:B------:R-:W-:Y:S01]  /*0210*/  IMAD.MOV.U32 R3, RZ, RZ, R13 ;  /* 0x000000ffff037224 */ /* 0x000fe200078e000d */
[----:B------:R-:W-:-:S07]  /*0220*/  MOV R10, 0x240 ;  /* 0x00000240000a7802 */ /* 0x000fce0000000f00 */
[----:B------:R-:W-:Y:S05]  /*0230*/  CALL.REL.NOINC `($__internal_2_$__cuda_sm3x_div_rn_noftz_f32_slowpath) ;  /* 0x0000000400c87944 */ /* 0x000fea0003c00000 */
[----:B------:R-:W-:-:S07]  /*0240*/  MOV R3, R0 ;  /* 0x0000000000037202 */ /* 0x000fce0000000f00 */
.L_x_37:
[----:B------:R-:W-:Y:S05]  /*0250*/  BSYNC.RECONVERGENT B1 ;  /* 0x0000000000017941 */ /* 0x000fea0003800200 */
.L_x_36:
[----:B------:R-:W0:Y:S01]  /*0260*/  LDC R12, c[0x0][0x3b8] ;  /* 0x0000ee00ff0c7b82 */ /* 0x000e220000000800 */
[----:B------:R-:W-:Y:S01]  /*0270*/  BSSY.RECONVERGENT B1, `(.L_x_38) ;  /* 0x000000e000017945 */ /* 0x000fe20003800200 */
[----:B0-----:R-:W0:Y:S08]  /*0280*/  MUFU.RCP R0, R12 ;  /* 0x0000000c00007308 */ /* 0x001e300000001000 */
[----:B------:R-:W1:Y:S01]  /*0290*/  FCHK P0, R3, R12 ;  /* 0x0000000c03007302 */ /* 0x000e620000000000 */
[----:B0-----:R-:W-:-:S04]  /*02a0*/  FFMA R11, R0, -R12, 1 ;  /* 0x3f800000000b7423 */ /* 0x001fc8000000080c */
[----:B------:R-:W-:-:S04]  /*02b0*/  FFMA R0, R0, R11, R0 ;  /* 0x0000000b00007223 */ /* 0x000fc80000000000 */
[----:B------:R-:W-:-:S04]  /*02c0*/  FFMA R10, R0, R3, RZ ;  /* 0x00000003000a7223 */ /* 0x000fc800000000ff */
[----:B------:R-:W-:-:S04]  /*02d0*/  FFMA R11, R10, -R12, R3 ;  /* 0x8000000c0a0b7223 */ /* 0x000fc80000000003 */
[----:B------:R-:W-:Y:S01]  /*02e0*/  FFMA R0, R0, R11, R10 ;  /* 0x0000000b00007223 */ /* 0x000fe2000000000a */
[----:B-1----:R-:W-:Y:S06]  /*02f0*/  @!P0 BRA `(.L_x_39) ;  /* 0x0000000000148947 */ /* 0x002fec0003800000 */
[----:B------:R-:W0:Y:S01]  /*0300*/  LDCU UR4, c[0x0][0x3b8] ;  /* 0x00007700ff0477ac */ /* 0x000e220008000800 */
[----:B------:R-:W-:Y:S01]  /*0310*/  IMAD.MOV.U32 R0, RZ, RZ, R3 ;  /* 0x000000ffff007224 */ /* 0x000fe200078e0003 */
[----:B------:R-:W-:Y:S02]  /*0320*/  MOV R10, 0x350 ;  /* 0x00000350000a7802 */ /* 0x000fe40000000f00 */
[----:B0-----:R-:W-:-:S07]  /*0330*/  MOV R3, UR4 ;  /* 0x0000000400037c02 */ /* 0x001fce0008000f00 */
[----:B------:R-:W-:Y:S05]  /*0340*/  CALL.REL.NOINC `($__internal_2_$__cuda_sm3x_div_rn_noftz_f32_slowpath) ;  /* 0x0000000400847944 */ /* 0x000fea0003c00000 */
.L_x_39:
[----:B------:R-:W-:Y:S05]  /*0350*/  BSYNC.RECONVERGENT B1 ;  /* 0x0000000000017941 */ /* 0x000fea0003800200 */
.L_x_38:
[----:B------:R-:W0:Y:S08]  /*0360*/  LDC.64 R10, c[0x0][0x388] ;  /* 0x0000e200ff0a7b82 */ /* 0x000e300000000a00 */
[----:B------:R-:W1:Y:S01]  /*0370*/  LDC R13, c[0x0][0x3b4] ;  /* 0x0000ed00ff0d7b82 */ /* 0x000e620000000800 */
[----:B0-----:R-:W-:-:S05]  /*0380*/  IMAD.WIDE R10, R8, 0x4, R10 ;  /* 0x00000004080a7825 */ /* 0x001fca00078e020a */
[----:B------:R-:W2:Y:S01]  /*0390*/  LDG.E R3, desc[UR6][R10.64] ;  /* 0x000000060a037981 */ /* 0x000ea2000c1e1900 */
[----:B-1----:R-:W-:-:S04]  /*03a0*/  IMAD.WIDE R12, R13, 0x4, R6 ;  /* 0x000000040d0c7825 */ /* 0x002fc800078e0206 */
[----:B--2---:R-:W-:-:S05]  /*03b0*/  FADD R3, R3, -R0 ;  /* 0x8000000003037221 */ /* 0x004fca0000000000 */
[----:B------:R0:W-:Y:S04]  /*03c0*/  STG.E desc[UR6][R10.64], R3 ;  /* 0x000000030a007986 */ /* 0x0001e8000c101906 */
[----:B------:R-:W2:Y:S04]  /*03d0*/  LDG.E R5, desc[UR6][R4.64] ;  /* 0x0000000604057981 */ /* 0x000ea8000c1e1900 */
[----:B------:R-:W3:Y:S04]  /*03e0*/  LDG.E R7, desc[UR6][R6.64] ;  /* 0x0000000606077981 */ /* 0x000ee8000c1e1900 */
[----:B------:R-:W3:Y:S01]  /*03f0*/  LDG.E R0, desc[UR6][R12.64] ;  /* 0x000000060c007981 */ /* 0x000ee2000c1e1900 */
[----:B------:R-:W-:Y:S01]  /*0400*/  BSSY.RECONVERGENT B1, `(.L_x_40) ;  /* 0x000000e000017945 */ /* 0x000fe20003800200 */
[----:B--2---:R-:W1:Y:S01]  /*0410*/  MUFU.RCP R14, R5 ;  /* 0x00000005000e7308 */ /* 0x004e620000001000 */
[----:B---3--:R-:W-:-:S07]  /*0420*/  FADD R0, R0, -R7 ;  /* 0x8000000700007221 */ /* 0x008fce0000000000 */
[----:B------:R-:W2:Y:S01]  /*0430*/  FCHK P0, R0, R5 ;  /* 0x0000000500007302 */ /* 0x000ea20000000000 */
[----:B-1----:R-:W-:-:S04]  /*0440*/  FFMA R15, -R5, R14, 1 ;  /* 0x3f800000050f7423 */ /* 0x002fc8000000010e */
[----:B------:R-:W-:-:S04]  /*0450*/  FFMA R15, R14, R15, R14 ;  /* 0x0000000f0e0f7223 */ /* 0x000fc8000000000e */
[----:B------:R-:W-:-:S04]  /*0460*/  FFMA R14, R0, R15, RZ ;  /* 0x0000000f000e7223 */ /* 0x000fc800000000ff */
[----:B0-----:R-:W-:-:S04]  /*0470*/  FFMA R3, -R5, R14, R0 ;  /* 0x0000000e05037223 */ /* 0x001fc80000000100 */
[----:B------:R-:W-:Y:S01]  /*0480*/  FFMA R3, R15, R3, R14 ;  /* 0x000000030f037223 */ /* 0x000fe2000000000e */
[----:B--2---:R-:W-:Y:S06]  /*0490*/  @!P0 BRA `(.L_x_41) ;  /* 0x0000000000108947 */ /* 0x004fec0003800000 */
[----:B------:R-:W-:Y:S01]  /*04a0*/  IMAD.MOV.U32 R3, RZ, RZ, R5 ;  /* 0x000000ffff037224 */ /* 0x000fe200078e0005 */
[----:B------:R-:W-:-:S07]  /*04b0*/  MOV R10, 0x4d0 ;  /* 0x000004d0000a7802 */ /* 0x000fce0000000f00 */
[----:B------:R-:W-:Y:S05]  /*04c0*/  CALL.REL.NOINC `($__internal_2_$__cuda_sm3x_div_rn_noftz_f32_slowpath) ;  /* 0x0000000400247944 */ /* 0x000fea0003c00000 */
[----:B------:R-:W-:-:S07]  /*04d0*/  MOV R3, R0 ;  /* 0x0000000000037202 */ /* 0x000fce0000000f00 */
.L_x_41:
[----:B------:R-:W-:Y:S05]  /*04e0*/  BSYNC.RECONVERGENT B1 ;  /* 0x0000000000017941 */ /* 0x000fea0003800200 */
.L_x_40:
        /* <DEDUP_REMOVED lines=15> */
.L_x_43:
[----:B------:R-:W-:Y:S05]  /*05e0*/  BSYNC.RECONVERGENT B1 ;  /* 0x0000000000017941 */ /* 0x000fea0003800200 */
.L_x_42:
[----:B------:R-:W0:Y:S02]  /*05f0*/  LDC.64 R4, c[0x0][0x390] ;  /* 0x0000e400ff047b82 */ /* 0x000e240000000a00 */
[----:B0-----:R-:W-:-:S05]  /*0600*/  IMAD.WIDE R4, R8, 0x4, R4 ;  /* 0x0000000408047825 */ /* 0x001fca00078e0204 */
[----:B------:R-:W2:Y:S02]  /*0610*/  LDG.E R3, desc[UR6][R4.64] ;  /* 0x0000000604037981 */ /* 0x000ea4000c1e1900 */
[----:B--2---:R-:W-:-:S05]  /*0620*/  FADD R3, R3, -R0 ;  /* 0x8000000003037221 */ /* 0x004fca0000000000 */
[----:B------:R0:W-:Y:S02]  /*0630*/  STG.E desc[UR6][R4.64], R3 ;  /* 0x0000000304007986 */ /* 0x0001e4000c101906 */
.L_x_35:
[----:B------:R-:W-:Y:S05]  /*0640*/  BSYNC.RECONVERGENT B0 ;  /* 0x0000000000007941 */ /* 0x000fea0003800200 */
.L_x_34:
[----:B------:R-:W-:-:S13]  /*0650*/  ISETP.NE.AND P0, PT, R2, 0x1, PT ;  /* 0x000000010200780c */ /* 0x000fda0003f05270 */
[----:B------:R-:W1:Y:S08]  /*0660*/  @!P0 LDC.64 R6, c[0x0][0x3b0] ;  /* 0x0000ec00ff068b82 */ /* 0x000e700000000a00 */
[----:B0-----:R-:W0:Y:S01]  /*0670*/  @!P0 LDC.64 R4, c[0x0][0x380] ;  /* 0x0000e000ff048b82 */ /* 0x001e220000000a00 */
[----:B-1----:R-:W-:Y:S01]  /*0680*/  @!P0 IMAD R3, R9, R6, R7 ;  /* 0x0000000609038224 */ /* 0x002fe200078e0207 */
[----:B------:R-:W-:-:S06]  /*0690*/  UIADD3 UR4, UPT, UPT, UR5, -0x2, URZ ;  /* 0xfffffffe05047890 */ /* 0x000fcc000fffe0ff */
[----:B------:R-:W1:Y:S01]  /*06a0*/  @!P0 LDC.64 R6, c[0x0][0x3a0] ;  /* 0x0000e800ff068b82 */ /* 0x000e620000000a00 */
[----:B0-----:R-:W-:-:S05]  /*06b0*/  @!P0 IMAD.WIDE R4, R3, 0x4, R4 ;  /* 0x0000000403048825 */ /* 0x001fca00078e0204 */
[----:B------:R0:W2:Y:S01]  /*06c0*/  @!P0 LDG.E R3, desc[UR6][R4.64] ;  /* 0x0000000604038981 */ /* 0x0000a2000c1e1900 */
[----:B------:R-:W-:Y:S01]  /*06d0*/  ISETP.NE.AND P1, PT, R2, UR4, PT ;  /* 0x0000000402007c0c */ /* 0x000fe2000bf25270 */
[----:B-1----:R-:W-:-:S12]  /*06e0*/  @!P0 IMAD.WIDE.U32 R6, R9, 0x4, R6 ;  /* 0x0000000409068825 */ /* 0x002fd800078e0006 */
[----:B------:R-:W1:Y:S08]  /*06f0*/  @!P1 LDC.64 R12, c[0x0][0x3b0] ;  /* 0x0000ec00ff0c9b82 */ /* 0x000e700000000a00 */
[----:B------:R-:W3:Y:S08]  /*0700*/  @!P1 LDC.64 R10, c[0x0][0x380] ;  /* 0x0000e000ff0a9b82 */ /* 0x000ef00000000a00 */
[----:B0-----:R-:W0:Y:S01]  /*0710*/  @!P1 LDC.64 R4, c[0x0][0x3a0] ;  /* 0x0000e800ff049b82 */ /* 0x001e220000000a00 */
[----:B-1----:R-:W-:-:S04]  /*0720*/  @!P1 IMAD R12, R9, R12, RZ ;  /* 0x0000000c090c9224 */ /* 0x002fc800078e02ff */
[----:B------:R-:W-:-:S04]  /*0730*/  @!P1 IMAD R13, R2, R13, R12 ;  /* 0x0000000d020d9224 */ /* 0x000fc800078e020c */
[----:B---3--:R-:W-:Y:S01]  /*0740*/  @!P1 IMAD.WIDE R10, R13, 0x4, R10 ;  /* 0x000000040d0a9825 */ /* 0x008fe200078e020a */
[----:B--2---:R1:W-:Y:S05]  /*0750*/  @!P0 STG.E desc[UR6][R6.64], R3 ;  /* 0x0000000306008986 */ /* 0x0043ea000c101906 */
[----:B------:R-:W2:Y:S01]  /*0760*/  @!P1 LDG.E R11, desc[UR6][R10.64] ;  /* 0x000000060a0b9981 */ /* 0x000ea2000c1e1900 */
[----:B------:R-:W3:Y:S01]  /*0770*/  @!P1 LDC R0, c[0x0][0x360] ;  /* 0x0000d800ff009b82 */ /* 0x000ee20000000800 */
[C---:B------:R-:W-:Y:S01]  /*0780*/  ISETP.NE.AND P0, PT, R9.reuse, 0x1, PT ;  /* 0x000000010900780c */ /* 0x040fe20003f05270 */
[----:B------:R-:W-:Y:S01]  /*0790*/  BSSY.RECONVERGENT B0, `(.L_x_44) ;  /* 0x000000d000007945 */ /* 0x000fe20003800200 */
[----:B---3--:R-:W-:-:S04]  /*07a0*/  @!P1 IMAD.IADD R13, R9, 0x1, R0 ;  /* 0x00000001090d9824 */ /* 0x008fc800078e0200 */
[----:B0-----:R-:W-:-:S05]  /*07b0*/  @!P1 IMAD.WIDE.U32 R4, R13, 0x4, R4 ;  /* 0x000000040d049825 */ /* 0x001fca00078e0004 */
[----:B--2---:R1:W-:Y:S02]  /*07c0*/  @!P1 STG.E desc[UR6][R4.64], R11 ;  /* 0x0000000b04009986 */ /* 0x0043e4000c101906 */
[----:B------:R-:W-:Y:S05]  /*07d0*/  @P0 BRA `(.L_x_45) ;  /* 0x0000000000200947 */ /* 0x000fea0003800000 */
[----:B-1----:R-:W0:Y:S08]  /*07e0*/  LDC.64 R6, c[0x0][0x3b0] ;  /* 0x0000ec00ff067b82 */ /* 0x002e300000000a00 */
[----:B------:R-:W1:Y:S01]  /*07f0*/  LDC.64 R4, c[0x0][0x380] ;  /* 0x0000e000ff047b82 */ /* 0x000e620000000a00 */
[----:B0-----:R-:W-:-:S07]  /*0800*/  IMAD R3, R2, R7, R6 ;  /* 0x0000000702037224 */ /* 0x001fce00078e0206 */
[----:B------:R-:W0:Y:S01]  /*0810*/  LDC.64 R6, c[0x0][0x3a8] ;  /* 0x0000ea00ff067b82 */ /* 0x000e220000000a00 */
[----:B-1----:R-:W-:-:S06]  /*0820*/  IMAD.WIDE R4, R3, 0x4, R4 ;  /* 0x0000000403047825 */ /* 0x002fcc00078e0204 */
[----:B------:R-:W2:Y:S01]  /*0830*/  LDG.E R5, desc[UR6][R4.64] ;  /* 0x0000000604057981 */ /* 0x000ea2000c1e1900 */
[----:B0-----:R-:W-:-:S05]  /*0840*/  IMAD.WIDE.U32 R6, R2, 0x4, R6 ;  /* 0x0000000402067825 */ /* 0x001fca00078e0006 */
[----:B--2---:R0:W-:Y:S02]  /*0850*/  STG.E desc[UR6][R6.64], R5 ;  /* 0x0000000506007986 */ /* 0x0041e4000c101906 */
.L_x_45:
[----:B------:R-:W-:Y:S05]  /*0860*/  BSYNC.RECONVERGENT B0 ;  /* 0x0000000000007941 */ /* 0x000fea0003800200 */
.L_x_44:
[----:B------:R-:W2:Y:S02]  /*0870*/  LDCU UR4, c[0x0][0x360] ;  /* 0x00006c00ff0477ac */ /* 0x000ea40008000800 */
[----:B--2---:R-:W-:-:S06]  /*0880*/  UIADD3 UR4, UPT, UPT, UR4, -0x2, URZ ;  /* 0xfffffffe04047890 */ /* 0x004fcc000fffe0ff */
[----:B------:R-:W-:-:S13]  /*0890*/  ISETP.NE.AND P0, PT, R9, UR4, PT ;  /* 0x0000000409007c0c */ /* 0x000fda000bf05270 */
[----:B------:R-:W-:Y:S05]  /*08a0*/  @P0 EXIT ;  /* 0x000000000000094d */ /* 0x000fea0003800000 */
[----:B------:R-:W2:Y:S01]  /*08b0*/  LDCU.64 UR8, c[0x0][0x3b0] ;  /* 0x00007600ff0877ac */ /* 0x000ea20008000a00 */
[----:B01----:R-:W0:Y:S08]  /*08c0*/  LDC.64 R4, c[0x0][0x380] ;  /* 0x0000e000ff047b82 */ /* 0x003e300000000a00 */
[----:B------:R-:W1:Y:S01]  /*08d0*/  LDC.64 R6, c[0x0][0x3a8] ;  /* 0x0000ea00ff067b82 */ /* 0x000e620000000a00 */
[----:B--2---:R-:W-:-:S04]  /*08e0*/  IMAD R9, R9, UR8, RZ ;  /* 0x0000000809097c24 */ /* 0x004fc8000f8e02ff */
[----:B------:R-:W-:-:S04]  /*08f0*/  IMAD R9, R2, UR9, R9 ;  /* 0x0000000902097c24 */ /* 0x000fc8000f8e0209 */
[----:B0-----:R-:W-:-:S06]  /*0900*/  IMAD.WIDE R4, R9, 0x4, R4 ;  /* 0x0000000409047825 */ /* 0x001fcc00078e0204 */
[----:B------:R-:W2:Y:S01]  /*0910*/  LDG.E R5, desc[UR6][R4.64] ;  /* 0x0000000604057981 */ /* 0x000ea2000c1e1900 */
[----:B------:R-:W-:-:S05]  /*0920*/  IADD3 R3, PT, PT, R2, UR5, RZ ;  /* 0x0000000502037c10 */ /* 0x000fca000fffe0ff */
[----:B-1----:R-:W-:-:S05]  /*0930*/  IMAD.WIDE.U32 R2, R3, 0x4, R6 ;  /* 0x0000000403027825 */ /* 0x002fca00078e0006 */
[----:B--2---:R-:W-:Y:S01]  /*0940*/  STG.E desc[UR6][R2.64], R5 ;  /* 0x0000000502007986 */ /* 0x004fe2000c101906 */
[----:B------:R-:W-:Y:S05]  /*0950*/  EXIT ;  /* 0x000000000000794d */ /* 0x000fea0003800000 */
        .weak           $__internal_2_$__cuda_sm3x_div_rn_noftz_f32_slowpath
        .type           $__internal_2_$__cuda_sm3x_div_rn_noftz_f32_slowpath,@function
        .size           $__internal_2_$__cuda_sm3x_div_rn_noftz_f32_slowpath,(.L_x_60 - $__internal_2_$__cuda_sm3x_div_rn_noftz_f32_slowpath)
$__internal_2_$__cuda_sm3x_div_rn_noftz_f32_slowpath:
        /* <DEDUP_REMOVED lines=9> */
[----:B------:R-:W-:Y:S01]  /*09f0*/  @!P0 IMAD.MOV.U32 R11, RZ, RZ, RZ ;  /* 0x000000ffff0b8224 */ /* 0x000fe200078e00ff */
[----:B------:R-:W-:Y:S06]  /*0a00*/  @!P0 BRA `(.L_x_47) ;  /* 0x00000000005c8947 */ /* 0x000fec0003800000 */
[----:B------:R-:W-:Y:S02]  /*0a10*/  FSETP.GTU.FTZ.AND P0, PT, |R0|, +INF , PT ;  /* 0x7f8000000000780b */ /* 0x000fe40003f1c200 */
[----:B------:R-:W-:-:S04]  /*0a20*/  FSETP.GTU.FTZ.AND P1, PT, |R3|, +INF , PT ;  /* 0x7f8000000300780b */ /* 0x000fc80003f3c200 */
[----:B------:R-:W-:-:S13]  /*0a30*/  PLOP3.LUT P0, PT, P0, P1, PT, 0xf8, 0x8f ;  /* 0x00000000008f781c */ /* 0x000fda0000703f70 */
[----:B------:R-:W-:Y:S05]  /*0a40*/  @P0 BRA `(.L_x_48) ;  /* 0x00000004004c0947 */ /* 0x000fea0003800000 */
[----:B------:R-:W-:-:S13]  /*0a50*/  LOP3.LUT P0, RZ, R3, 0x7fffffff, R0, 0xc8, !PT ;  /* 0x7fffffff03ff7812 */ /* 0x000fda000780c800 */
[----:B------:R-:W-:Y:S05]  /*0a60*/  @!P0 BRA `(.L_x_49) ;  /* 0x00000004003c8947 */ /* 0x000fea0003800000 */
[C---:B------:R-:W-:Y:S02]  /*0a70*/  FSETP.NEU.FTZ.AND P2, PT, |R0|.reuse, +INF , PT ;  /* 0x7f8000000000780b */ /* 0x040fe40003f5d200 */
        /* <DEDUP_REMOVED lines=11> */
[----:B------:R-:W-:Y:S01]  /*0b30*/  @P0 MOV R11, RZ ;  /* 0x000000ff000b0202 */ /* 0x000fe20000000f00 */
[----:B------:R-:W-:Y:S02]  /*0b40*/  @!P0 IMAD.MOV.U32 R11, RZ, RZ, -0x40 ;  /* 0xffffffc0ff0b8424 */ /* 0x000fe400078e00ff */
[----:B------:R-:W-:Y:S01]  /*0b50*/  @!P0 FFMA R0, R0, 1.84467440737095516160e+19, RZ ;  /* 0x5f80000000008823 */ /* 0x000fe200000000ff */
[----:B------:R-:W-:Y:S02]  /*0b60*/  @!P1 FFMA R3, R3, 1.84467440737095516160e+19, RZ ;  /* 0x5f80000003039823 */ /* 0x000fe400000000ff */
[----:B------:R-:W-:-:S07]  /*0b70*/  @!P1 IADD3 R11, PT, PT, R11, 0x40, RZ ;  /* 0x000000400b0b9810 */ /* 0x000fce0007ffe0ff */
.L_x_47:
[----:B------:R-:W-:Y:S01]  /*0b80*/  LEA R14, R12, 0xc0800000, 0x17 ;  /* 0xc08000000c0e7811 */ /* 0x000fe200078eb8ff */
[----:B------:R-:W-:Y:S03]  /*0b90*/  BSSY.RECONVERGENT B3, `(.L_x_52) ;  /* 0x0000036000037945 */ /* 0x000fe60003800200 */
[----:B------:R-:W-:Y:S01]  /*0ba0*/  IADD3 R14, PT, PT, -R14, R3, RZ ;  /* 0x000000030e0e7210 */ /* 0x000fe20007ffe1ff */
[----:B------:R-:W-:-:S03]  /*0bb0*/  VIADD R3, R16, 0xffffff81 ;  /* 0xffffff8110037836 */ /* 0x000fc60000000000 */
[----:B------:R-:W0:Y:S01]  /*0bc0*/  MUFU.RCP R13, R14 ;  /* 0x0000000e000d7308 */ /* 0x000e220000001000 */
[----:B------:R-:W-:Y:S01]  /*0bd0*/  FADD.FTZ R15, -R14, -RZ ;  /* 0x800000ff0e0f7221 */ /* 0x000fe20000010100 */
[C---:B------:R-:W-:Y:S01]  /*0be0*/  IMAD R0, R3.reuse, -0x800000, R0 ;  /* 0xff80000003007824 */ /* 0x040fe200078e0200 */
[----:B------:R-:W-:-:S04]  /*0bf0*/  IADD3 R12, PT, PT, R3, 0x7f, -R12 ;  /* 0x0000007f030c7810 */ /* 0x000fc80007ffe80c */
[----:B------:R-:W-:Y:S01]  /*0c00*/  IADD3 R12, PT, PT, R12, R11, RZ ;  /* 0x0000000b0c0c7210 */ /* 0x000fe20007ffe0ff */
        /* <DEDUP_REMOVED lines=8> */
[----:B------:R-:W-:-:S04]  /*0c90*/  LOP3.LUT R3, R3, 0xff, RZ, 0xc0, !PT ;  /* 0x000000ff03037812 */ /* 0x000fc800078ec0ff */
[----:B------:R-:W-:-:S05]  /*0ca0*/  IADD3 R15, PT, PT, R3, R12, RZ ;  /* 0x0000000c030f7210 */ /* 0x000fca0007ffe0ff */
[----:B------:R-:W-:-:S05]  /*0cb0*/  VIADD R3, R15, 0xffffffff ;  /* 0xffffffff0f037836 */ /* 0x000fca0000000000 */
        /* <DEDUP_REMOVED lines=9> */
[CCC-:B------:R-:W-:Y:S01]  /*0d50*/  FFMA.RZ R3, R18.reuse, R16.reuse, R13.reuse ;  /* 0x0000001012037223 */ /* 0x1c0fe2000000c00d */
[C---:B------:R-:W-:Y:S01]  /*0d60*/  IADD3 R14, PT, PT, R15.reuse, 0x20, RZ ;  /* 0x000000200f0e7810 */ /* 0x040fe20007ffe0ff */
[CCC-:B------:R-:W-:Y:S01]  /*0d70*/  FFMA.RM R12, R18.reuse, R16.reuse, R13.reuse ;  /* 0x00000010120c7223 */ /* 0x1c0fe2000000400d */
[----:B------:R-:W-:Y:S02]  /*0d80*/  ISETP.NE.AND P2, PT, R15, RZ, PT ;  /* 0x000000ff0f00720c */ /* 0x000fe40003f45270 */
[----:B------:R-:W-:Y:S01]  /*0d90*/  LOP3.LUT R11, R3, 0x7fffff, RZ, 0xc0, !PT ;  /* 0x007fffff030b7812 */ /* 0x000fe200078ec0ff */
[----:B------:R-:W-:Y:S01]  /*0da0*/  FFMA.RP R3, R18, R16, R13 ;  /* 0x0000001012037223 */ /* 0x000fe2000000800d */
[----:B------:R-:W-:Y:S02]  /*0db0*/  ISETP.NE.AND P1, PT, R15, RZ, PT ;  /* 0x000000ff0f00720c */ /* 0x000fe40003f25270 */
[----:B------:R-:W-:Y:S02]  /*0dc0*/  LOP3.LUT R11, R11, 0x800000, RZ, 0xfc, !PT ;  /* 0x008000000b0b7812 */ /* 0x000fe400078efcff */
[----:B------:R-:W-:-:S02]  /*0dd0*/  IADD3 R13, PT, PT, -R15, RZ, RZ ;  /* 0x000000ff0f0d7210 */ /* 0x000fc40007ffe1ff */
[----:B------:R-:W-:Y:S02]  /*0de0*/  SHF.L.U32 R14, R11, R14, RZ ;  /* 0x0000000e0b0e7219 */ /* 0x000fe400000006ff */
[----:B------:R-:W-:Y:S02]  /*0df0*/  FSETP.NEU.FTZ.AND P0, PT, R3, R12, PT ;  /* 0x0000000c0300720b */ /* 0x000fe40003f1d000 */
[----:B------:R-:W-:Y:S02]  /*0e00*/  SEL R12, R13, RZ, P2 ;  /* 0x000000ff0d0c7207 */ /* 0x000fe40001000000 */
[----:B------:R-:W-:Y:S02]  /*0e10*/  ISETP.NE.AND P1, PT, R14, RZ, P1 ;  /* 0x000000ff0e00720c */ /* 0x000fe40000f25270 */
[----:B------:R-:W-:Y:S02]  /*0e20*/  SHF.R.U32.HI R12, RZ, R12, R11 ;  /* 0x0000000cff0c7219 */ /* 0x000fe4000001160b */
[----:B------:R-:W-:-:S02]  /*0e30*/  PLOP3.LUT P0, PT, P0, P1, PT, 0xf8, 0x8f ;  /* 0x00000000008f781c */ /* 0x000fc40000703f70 */
[----:B------:R-:W-:Y:S02]  /*0e40*/  SHF.R.U32.HI R14, RZ, 0x1, R12 ;  /* 0x00000001ff0e7819 */ /* 0x000fe4000001160c */
[----:B------:R-:W-:-:S04]  /*0e50*/  SEL R3, RZ, 0x1, !P0 ;  /* 0x00000001ff037807 */ /* 0x000fc80004000000 */
[----:B------:R-:W-:-:S04]  /*0e60*/  LOP3.LUT R3, R3, 0x1, R14, 0xf8, !PT ;  /* 0x0000000103037812 */ /* 0x000fc800078ef80e */
[----:B------:R-:W-:-:S05]  /*0e70*/  LOP3.LUT R3, R3, R12, RZ, 0xc0, !PT ;  /* 0x0000000c03037212 */ /* 0x000fca00078ec0ff */
[----:B------:R-:W-:-:S05]  /*0e80*/  IMAD.IADD R3, R14, 0x1, R3 ;  /* 0x000000010e037824 */ /* 0x000fca00078e0203 */
[----:B------:R-:W-:Y:S01]  /*0e90*/  LOP3.LUT R0, R3, R0, RZ, 0xfc, !PT ;  /* 0x0000000003007212 */ /* 0x000fe200078efcff */
[----:B------:R-:W-:Y:S06]  /*0ea0*/  BRA `(.L_x_55) ;  /* 0x0000000000107947 */ /* 0x000fec0003800000 */
.L_x_54:
[----:B------:R-:W-:-:S04]  /*0eb0*/  LOP3.LUT R0, R0, 0x80000000, RZ, 0xc0, !PT ;  /* 0x8000000000007812 */ /* 0x000fc800078ec0ff */
[----:B------:R-:W-:Y:S01]  /*0ec0*/  LOP3.LUT R0, R0, 0x7f800000, RZ, 0xfc, !PT ;  /* 0x7f80000000007812 */ /* 0x000fe200078efcff */
[----:B------:R-:W-:Y:S06]  /*0ed0*/  BRA `(.L_x_55) ;  /* 0x0000000000047947 */ /* 0x000fec0003800000 */
.L_x_53:
[----:B------:R-:W-:-:S07]  /*0ee0*/  LEA R0, R12, R0, 0x17 ;  /* 0x000000000c007211 */ /* 0x000fce00078eb8ff */
.L_x_55:
[----:B------:R-:W-:Y:S05]  /*0ef0*/  BSYNC.RECONVERGENT B3 ;  /* 0x0000000000037941 */ /* 0x000fea0003800200 */
.L_x_52:
[----:B------:R-:W-:Y:S05]  /*0f00*/  BRA `(.L_x_56) ;  /* 0x0000000000207947 */ /* 0x000fea0003800000 */
.L_x_51:
[----:B------:R-:W-:-:S04]  /*0f10*/  LOP3.LUT R0, R3, 0x80000000, R0, 0x48, !PT ;  /* 0x8000000003007812 */ /* 0x000fc800078e4800 */
[----:B------:R-:W-:Y:S01]  /*0f20*/  LOP3.LUT R0, R0, 0x7f800000, RZ, 0xfc, !PT ;  /* 0x7f80000000007812 */ /* 0x000fe200078efcff */
[----:B------:R-:W-:Y:S06]  /*0f30*/  BRA `(.L_x_56) ;  /* 0x0000000000147947 */ /* 0x000fec0003800000 */
.L_x_50:
[----:B------:R-:W-:Y:S01]  /*0f40*/  LOP3.LUT R0, R3, 0x80000000, R0, 0x48, !PT ;  /* 0x8000000003007812 */ /* 0x000fe200078e4800 */
[----:B------:R-:W-:Y:S06]  /*0f50*/  BRA `(.L_x_56) ;  /* 0x00000000000c7947 */ /* 0x000fec0003800000 */
.L_x_49:
[----:B------:R-:W0:Y:S01]  /*0f60*/  MUFU.RSQ R0, -QNAN ;  /* 0xffc0000000007908 */ /* 0x000e220000001400 */
[----:B------:R-:W-:Y:S05]  /*0f70*/  BRA `(.L_x_56) ;  /* 0x0000000000047947 */ /* 0x000fea0003800000 */
.L_x_48:
[----:B------:R-:W-:-:S07]  /*0f80*/  FADD.FTZ R0, R0, R3 ;  /* 0x0000000300007221 */ /* 0x000fce0000010000 */
.L_x_56:
[----:B------:R-:W-:Y:S05]  /*0f90*/  BSYNC.RECONVERGENT B2 ;  /* 0x0000000000027941 */ /* 0x000fea0003800200 */
.L_x_46:
[----:B------:R-:W-:-:S04]  /*0fa0*/  HFMA2 R11, -RZ, RZ, 0, 0 ;  /* 0x00000000ff0b7431 */ /* 0x000fc800000001ff */
[----:B0-----:R-:W-:Y:S05]  /*0fb0*/  RET.REL.NODEC R10 `(_Z4cul1PfS_S_S_S_S_iif) ;  /* 0xfffffff00a107950 */ /* 0x001fea0003c3ffff */
.L_x_57:
        /* <DEDUP_REMOVED lines=12> */
.L_x_60:


//--------------------- .nv.shared.reserved.0     --------------------------
	.section	.nv.shared.reserved.0,"aw",@nobits
	.weak		__nv_reservedSMEM_offset_0_alias
	.size		__nv_reservedSMEM_offset_0_alias, 0, 64
	.other		__nv_reservedSMEM_offset_0_alias,@"STO_CUDA_RESERVED_SHARED STV_DEFAULT"
__nv_reservedSMEM_offset_0_alias:
	.zero		0
	.zero		64


//--------------------- .nv.constant0._Z4cul2PfS_S_S_S_S_iif --------------------------
	.section	.nv.constant0._Z4cul2PfS_S_S_S_S_iif,"a",@progbits
	.sectionflags	@""
	.align	4
.nv.constant0._Z4cul2PfS_S_S_S_S_iif:
	.zero		956


//--------------------- .nv.constant0._Z4cul1PfS_S_S_S_S_iif --------------------------
	.section	.nv.constant0._Z4cul1PfS_S_S_S_S_iif,"a",@progbits
	.sectionflags	@""
	.align	4
.nv.constant0._Z4cul1PfS_S_S_S_S_iif:
	.zero		956


//--------------------- SYMBOLS --------------------------

	.type		.nv.reservedSmem.offset0,@object
	.size		.nv.reservedSmem.offset0,0x4
